// auto-generated by cutlass_sweep.gemm — config: {"arch": "sm_100", "cluster_m": 8, "cluster_n": 1, "dtype": "e5m2", "dtype_b": "e5m2", "layout": "nt", "stages": 0, "tile_k": 64, "tile_m": 64, "tile_n": 128}
#include "cutlass/cutlass.h"
#include "cutlass/gemm/collective/collective_builder.hpp"
#include "cutlass/gemm/device/gemm_universal_adapter.h"
#include "cutlass/gemm/kernel/gemm_universal.hpp"
#include "cutlass/epilogue/collective/collective_builder.hpp"

using ElemA = cutlass::float_e5m2_t;
using ElemB = cutlass::float_e5m2_t;
using ElemCD = cutlass::float_e5m2_t;
using Acc  = float;
using TileShape    = cute::Shape<cute::_64, cute::_128, cute::_64>;
using ClusterShape = cute::Shape<cute::_8, cute::_1, cute::_1>;

using CollectiveEpilogue = typename cutlass::epilogue::collective::CollectiveBuilder<
    cutlass::arch::Sm100, cutlass::arch::OpClassTensorOp,
    TileShape, ClusterShape,
    cutlass::epilogue::collective::EpilogueTileAuto,
    Acc, Acc,
    ElemCD, cutlass::layout::RowMajor, 128 / cutlass::sizeof_bits<ElemCD>::value,
    ElemCD, cutlass::layout::RowMajor, 128 / cutlass::sizeof_bits<ElemCD>::value,
    cutlass::epilogue::collective::EpilogueScheduleAuto
  >::CollectiveOp;

using CollectiveMainloop = typename cutlass::gemm::collective::CollectiveBuilder<
    cutlass::arch::Sm100, cutlass::arch::OpClassTensorOp,
    ElemA, cutlass::layout::RowMajor, 128 / cutlass::sizeof_bits<ElemA>::value,
    ElemB, cutlass::layout::ColumnMajor, 128 / cutlass::sizeof_bits<ElemB>::value,
    Acc,
    TileShape, ClusterShape,
    cutlass::gemm::collective::StageCountAutoCarveout<static_cast<int>(sizeof(typename CollectiveEpilogue::SharedStorage))>,
    cutlass::gemm::collective::KernelScheduleAuto
  >::CollectiveOp;

using GemmKernel = cutlass::gemm::kernel::GemmUniversal<
    cute::Shape<int,int,int,int>,
    CollectiveMainloop,
    CollectiveEpilogue
>;
using Gemm = cutlass::gemm::device::GemmUniversalAdapter<GemmKernel>;

// Force the device kernel symbol into the cubin without needing a host main.
auto* _anchor = &cutlass::device_kernel<GemmKernel>;


// ===== COMPILED SASS (sm_100a) =====

	.target	sm_100a

	.elftype	@"ET_EXEC"


//--------------------- .note.nv.tkinfo           --------------------------
	.section	.note.nv.tkinfo,"",@"SHT_NOTE"
	.sectionflags	@"SHF_NOTE_NV_TKINFO"
	.tkinfo
        /*0018*/ 	.word	0x00000002
        /*0030*/ 	.string	""
        /*0030*/ 	.string	"ptxas"
        /*0030*/ 	.string	"Cuda compilation tools, release 13.0, V13.0.88"
        /*0030*/ 	.string	"Build cuda_13.0.r13.0/compiler.36424714_0"
        /*0030*/ 	.string	"-arch sm_100a -m 64 "



//--------------------- .note.nv.cuinfo           --------------------------
	.section	.note.nv.cuinfo,"",@"SHT_NOTE"
	.sectionflags	@"SHF_NOTE_NV_CUINFO"
        /*0018*/ 	.short	0x0002
        /*001a*/ 	.short	0x0064
        /*001c*/ 	.short	0x0082
	.zero		2


//--------------------- .nv.info                  --------------------------
	.section	.nv.info,"",@"SHT_CUDA_INFO"
	.align	4


	//----- nvinfo : EIATTR_REGCOUNT
	.align		4
        /*0000*/ 	.byte	0x04, 0x2f
        /*0002*/ 	.short	(.L_19 - .L_18)
	.align		4
.L_18:
        /*0004*/ 	.word	index@(_ZN7cutlass13device_kernelINS_4gemm6kernel13GemmUniversalIN4cute5tupleIJiiiiEEENS1_10collective13CollectiveMmaINS1_35MainloopSm100TmaUmmaWarpSpecializedILi17ELi2ELi4ENS5_IJNS4_1CILi8EEENSA_ILi1EEESC_EEEEENS5_IJNSA_ILi64EEENSA_ILi128EEESF_EEENS_12float_e5m2_tENS5_IJlSC_lEEESI_SJ_NS4_8TiledMMAINS4_8MMA_AtomIJNS4_10MMA_TraitsINS4_19SM100_MMA_F8F6F4_SSEJSI_SI_fSF_SG_NS4_17integral_constantINS4_4UMMA5MajorELSQ_0EEESR_NSO_INSP_7ScaleInELSS_0EEEST_EEEEEENS4_6LayoutINS5_IJSC_SC_SC_EEENS5_IJNSA_ILi0EEESY_SY_EEEEENS5_IJNS4_10UnderscoreES11_S11_EEEEENS4_13SM90_TMA_LOADENS4_14ComposedLayoutINS4_7SwizzleILi2ELi4ELi3EEENS4_18smem_ptr_flag_bitsILi8EEENSW_INS5_IJSB_SF_EEENS5_IJSF_SC_EEEEEEEvNS4_8identityENS4_23SM90_TMA_LOAD_MULTICASTES1D_vS1E_EENS_8epilogue10collective18CollectiveEpilogueINS1H_23Sm100TmaWarpSpecializedILi2ELi2ELi32ELb0ELb0EEEJSH_NS5_IJNSW_ISF_SC_EES1M_EEESI_SJ_SI_SJ_NS1H_6fusion15FusionCallbacksIS1L_NS1O_17LinearCombinationISI_fSI_fLNS_15FloatRoundStyleE2EEESH_S1N_JEEENS4_5SM1004TMEM4LOAD26SM100_TMEM_LOAD_16dp32b32xES14_S1D_NS4_39AutoVectorizingCopyWithAssumedAlignmentILi128EEENS4_14SM90_TMA_STOREES1D_S1Z_S1Z_EEEvvEEEEvNT_6ParamsE)
        /*0008*/ 	.word	0x00000072


	//----- nvinfo : EIATTR_FRAME_SIZE
	.align		4
.L_19:
        /*000c*/ 	.byte	0x04, 0x11
        /*000e*/ 	.short	(.L_21 - .L_20)
	.align		4
.L_20:
        /*0010*/ 	.word	index@($__internal_2_$__cuda_sm10x_tcgen05_guardrail_trap_unallocated_columns_being_dealloced)
        /*0014*/ 	.word	0x00000000


	//----- nvinfo : EIATTR_FRAME_SIZE
	.align		4
.L_21:
        /*0018*/ 	.byte	0x04, 0x11
        /*001a*/ 	.short	(.L_23 - .L_22)
	.align		4
.L_22:
        /*001c*/ 	.word	index@($__internal_1_$__cuda_sm10x_tcgen05_guardrail_trap_phase_invalid_during_alloc)
        /*0020*/ 	.word	0x00000000


	//----- nvinfo : EIATTR_FRAME_SIZE
	.align		4
.L_23:
        /*0024*/ 	.byte	0x04, 0x11
        /*0026*/ 	.short	(.L_25 - .L_24)
	.align		4
.L_24:
        /*0028*/ 	.word	index@($__internal_0_$__cuda_sm10x_tcgen05_guardrail_trap_col_being_dealloced_not_returned_by_alloc)
        /*002c*/ 	.word	0x00000000


	//----- nvinfo : EIATTR_FRAME_SIZE
	.align		4
.L_25:
        /*0030*/ 	.byte	0x04, 0x11
        /*0032*/ 	.short	(.L_27 - .L_26)
	.align		4
.L_26:
        /*0034*/ 	.word	index@(_ZN7cutlass13device_kernelINS_4gemm6kernel13GemmUniversalIN4cute5tupleIJiiiiEEENS1_10collective13CollectiveMmaINS1_35MainloopSm100TmaUmmaWarpSpecializedILi17ELi2ELi4ENS5_IJNS4_1CILi8EEENSA_ILi1EEESC_EEEEENS5_IJNSA_ILi64EEENSA_ILi128EEESF_EEENS_12float_e5m2_tENS5_IJlSC_lEEESI_SJ_NS4_8TiledMMAINS4_8MMA_AtomIJNS4_10MMA_TraitsINS4_19SM100_MMA_F8F6F4_SSEJSI_SI_fSF_SG_NS4_17integral_constantINS4_4UMMA5MajorELSQ_0EEESR_NSO_INSP_7ScaleInELSS_0EEEST_EEEEEENS4_6LayoutINS5_IJSC_SC_SC_EEENS5_IJNSA_ILi0EEESY_SY_EEEEENS5_IJNS4_10UnderscoreES11_S11_EEEEENS4_13SM90_TMA_LOADENS4_14ComposedLayoutINS4_7SwizzleILi2ELi4ELi3EEENS4_18smem_ptr_flag_bitsILi8EEENSW_INS5_IJSB_SF_EEENS5_IJSF_SC_EEEEEEEvNS4_8identityENS4_23SM90_TMA_LOAD_MULTICASTES1D_vS1E_EENS_8epilogue10collective18CollectiveEpilogueINS1H_23Sm100TmaWarpSpecializedILi2ELi2ELi32ELb0ELb0EEEJSH_NS5_IJNSW_ISF_SC_EES1M_EEESI_SJ_SI_SJ_NS1H_6fusion15FusionCallbacksIS1L_NS1O_17LinearCombinationISI_fSI_fLNS_15FloatRoundStyleE2EEESH_S1N_JEEENS4_5SM1004TMEM4LOAD26SM100_TMEM_LOAD_16dp32b32xES14_S1D_NS4_39AutoVectorizingCopyWithAssumedAlignmentILi128EEENS4_14SM90_TMA_STOREES1D_S1Z_S1Z_EEEvvEEEEvNT_6ParamsE)
        /*0038*/ 	.word	0x00000000


	//----- nvinfo : EIATTR_MIN_STACK_SIZE
	.align		4
.L_27:
        /*003c*/ 	.byte	0x04, 0x12
        /*003e*/ 	.short	(.L_29 - .L_28)
	.align		4
.L_28:
        /*0040*/ 	.word	index@(_ZN7cutlass13device_kernelINS_4gemm6kernel13GemmUniversalIN4cute5tupleIJiiiiEEENS1_10collective13CollectiveMmaINS1_35MainloopSm100TmaUmmaWarpSpecializedILi17ELi2ELi4ENS5_IJNS4_1CILi8EEENSA_ILi1EEESC_EEEEENS5_IJNSA_ILi64EEENSA_ILi128EEESF_EEENS_12float_e5m2_tENS5_IJlSC_lEEESI_SJ_NS4_8TiledMMAINS4_8MMA_AtomIJNS4_10MMA_TraitsINS4_19SM100_MMA_F8F6F4_SSEJSI_SI_fSF_SG_NS4_17integral_constantINS4_4UMMA5MajorELSQ_0EEESR_NSO_INSP_7ScaleInELSS_0EEEST_EEEEEENS4_6LayoutINS5_IJSC_SC_SC_EEENS5_IJNSA_ILi0EEESY_SY_EEEEENS5_IJNS4_10UnderscoreES11_S11_EEEEENS4_13SM90_TMA_LOADENS4_14ComposedLayoutINS4_7SwizzleILi2ELi4ELi3EEENS4_18smem_ptr_flag_bitsILi8EEENSW_INS5_IJSB_SF_EEENS5_IJSF_SC_EEEEEEEvNS4_8identityENS4_23SM90_TMA_LOAD_MULTICASTES1D_vS1E_EENS_8epilogue10collective18CollectiveEpilogueINS1H_23Sm100TmaWarpSpecializedILi2ELi2ELi32ELb0ELb0EEEJSH_NS5_IJNSW_ISF_SC_EES1M_EEESI_SJ_SI_SJ_NS1H_6fusion15FusionCallbacksIS1L_NS1O_17LinearCombinationISI_fSI_fLNS_15FloatRoundStyleE2EEESH_S1N_JEEENS4_5SM1004TMEM4LOAD26SM100_TMEM_LOAD_16dp32b32xES14_S1D_NS4_39AutoVectorizingCopyWithAssumedAlignmentILi128EEENS4_14SM90_TMA_STOREES1D_S1Z_S1Z_EEEvvEEEEvNT_6ParamsE)
        /*0044*/ 	.word	0x00000000
.L_29:


//--------------------- .nv.compat                --------------------------
	.section	.nv.compat,"",@"SHT_CUDA_COMPAT_INFO"
	.align	4
        /*0000*/ 	.byte	0x02, 0x09, 0x01, 0x00, 0x02, 0x02, 0x02, 0x00, 0x02, 0x05, 0x05, 0x00, 0x03, 0x07, 0x01, 0x01
        /*0010*/ 	.byte	0x02, 0x03, 0x01, 0x00, 0x02, 0x06, 0x01, 0x00, 0x04, 0x0b, 0x08, 0x00, 0x09, 0x00, 0x00, 0x00
        /*0020*/ 	.byte	0x00, 0x00, 0x00, 0x00


//--------------------- .nv.info._ZN7cutlass13device_kernelINS_4gemm6kernel13GemmUniversalIN4cute5tupleIJiiiiEEENS1_10collective13CollectiveMmaINS1_35MainloopSm100TmaUmmaWarpSpecializedILi17ELi2ELi4ENS5_IJNS4_1CILi8EEENSA_ILi1EEESC_EEEEENS5_IJNSA_ILi64EEENSA_ILi128EEESF_EEENS_12float_e5m2_tENS5_IJlSC_lEEESI_SJ_NS4_8TiledMMAINS4_8MMA_AtomIJNS4_10MMA_TraitsINS4_19SM100_MMA_F8F6F4_SSEJSI_SI_fSF_SG_NS4_17integral_constantINS4_4UMMA5MajorELSQ_0EEESR_NSO_INSP_7ScaleInELSS_0EEEST_EEEEEENS4_6LayoutINS5_IJSC_SC_SC_EEENS5_IJNSA_ILi0EEESY_SY_EEEEENS5_IJNS4_10UnderscoreES11_S11_EEEEENS4_13SM90_TMA_LOADENS4_14ComposedLayoutINS4_7SwizzleILi2ELi4ELi3EEENS4_18smem_ptr_flag_bitsILi8EEENSW_INS5_IJSB_SF_EEENS5_IJSF_SC_EEEEEEEvNS4_8identityENS4_23SM90_TMA_LOAD_MULTICASTES1D_vS1E_EENS_8epilogue10collective18CollectiveEpilogueINS1H_23Sm100TmaWarpSpecializedILi2ELi2ELi32ELb0ELb0EEEJSH_NS5_IJNSW_ISF_SC_EES1M_EEESI_SJ_SI_SJ_NS1H_6fusion15FusionCallbacksIS1L_NS1O_17LinearCombinationISI_fSI_fLNS_15FloatRoundStyleE2EEESH_S1N_JEEENS4_5SM1004TMEM4LOAD26SM100_TMEM_LOAD_16dp32b32xES14_S1D_NS4_39AutoVectorizingCopyWithAssumedAlignmentILi128EEENS4_14SM90_TMA_STOREES1D_S1Z_S1Z_EEEvvEEEEvNT_6ParamsE --------------------------
	.section	.nv.info._ZN7cutlass13device_kernelINS_4gemm6kernel13GemmUniversalIN4cute5tupleIJiiiiEEENS1_10collective13CollectiveMmaINS1_35MainloopSm100TmaUmmaWarpSpecializedILi17ELi2ELi4ENS5_IJNS4_1CILi8EEENSA_ILi1EEESC_EEEEENS5_IJNSA_ILi64EEENSA_ILi128EEESF_EEENS_12float_e5m2_tENS5_IJlSC_lEEESI_SJ_NS4_8TiledMMAINS4_8MMA_AtomIJNS4_10MMA_TraitsINS4_19SM100_MMA_F8F6F4_SSEJSI_SI_fSF_SG_NS4_17integral_constantINS4_4UMMA5MajorELSQ_0EEESR_NSO_INSP_7ScaleInELSS_0EEEST_EEEEEENS4_6LayoutINS5_IJSC_SC_SC_EEENS5_IJNSA_ILi0EEESY_SY_EEEEENS5_IJNS4_10UnderscoreES11_S11_EEEEENS4_13SM90_TMA_LOADENS4_14ComposedLayoutINS4_7SwizzleILi2ELi4ELi3EEENS4_18smem_ptr_flag_bitsILi8EEENSW_INS5_IJSB_SF_EEENS5_IJSF_SC_EEEEEEEvNS4_8identityENS4_23SM90_TMA_LOAD_MULTICASTES1D_vS1E_EENS_8epilogue10collective18CollectiveEpilogueINS1H_23Sm100TmaWarpSpecializedILi2ELi2ELi32ELb0ELb0EEEJSH_NS5_IJNSW_ISF_SC_EES1M_EEESI_SJ_SI_SJ_NS1H_6fusion15FusionCallbacksIS1L_NS1O_17LinearCombinationISI_fSI_fLNS_15FloatRoundStyleE2EEESH_S1N_JEEENS4_5SM1004TMEM4LOAD26SM100_TMEM_LOAD_16dp32b32xES14_S1D_NS4_39AutoVectorizingCopyWithAssumedAlignmentILi128EEENS4_14SM90_TMA_STOREES1D_S1Z_S1Z_EEEvvEEEEvNT_6ParamsE,"",@"SHT_CUDA_INFO"
	.sectionflags	@""
	.align	4


	//----- nvinfo : EIATTR_CUDA_API_VERSION
	.align		4
        /*0000*/ 	.byte	0x04, 0x37
        /*0002*/ 	.short	(.L_31 - .L_30)
.L_30:
        /*0004*/ 	.word	0x00000082


	//----- nvinfo : EIATTR_KPARAM_INFO
	.align		4
.L_31:
        /*0008*/ 	.byte	0x04, 0x17
        /*000a*/ 	.short	(.L_33 - .L_32)
.L_32:
        /*000c*/ 	.word	0x00000000
        /*0010*/ 	.short	0x0000
        /*0012*/ 	.short	0x0000
        /*0014*/ 	.byte	0x00, 0xf0, 0x01, 0x20


	//----- nvinfo : EIATTR_AT_ENTRY_FRAGMENTS
	.align		4
.L_33:
        /*0018*/ 	.byte	0x04, 0x4f
        /*001a*/ 	.short	(.L_35 - .L_34)


	//   ....[0]....
.L_34:
        /*001c*/ 	.word	0x00000006


	//----- nvinfo : EIATTR_RESERVED_SMEM_USED
	.align		4
.L_35:
        /*0020*/ 	.byte	0x01, 0x41
	.zero		2


	//----- nvinfo : EIATTR_SPARSE_MMA_MASK
	.align		4
        /*0024*/ 	.byte	0x03, 0x50
        /*0026*/ 	.short	0x0000


	//----- nvinfo : EIATTR_TCGEN05_1CTA_USED
	.align		4
        /*0028*/ 	.byte	0x01, 0x51
	.zero		2


	//----- nvinfo : EIATTR_MAXREG_COUNT
	.align		4
        /*002c*/ 	.byte	0x03, 0x1b
        /*002e*/ 	.short	0x00ff


	//----- nvinfo : EIATTR_NUM_BARRIERS
	.align		4
        /*0030*/ 	.byte	0x02, 0x4c
        /*0032*/ 	.byte	0x07
	.zero		1


	//----- nvinfo : EIATTR_EXTERNS
	.align		4
        /*0034*/ 	.byte	0x04, 0x0f
        /*0036*/ 	.short	(.L_37 - .L_36)


	//   ....[0]....
	.align		4
.L_36:
        /*0038*/ 	.word	index@(__assertfail)


	//----- nvinfo : EIATTR_MERCURY_ISA_VERSION
	.align		4
.L_37:
        /*003c*/ 	.byte	0x03, 0x5f
        /*003e*/ 	.short	0x0101


	//----- nvinfo : EIATTR_INT_WARP_WIDE_INSTR_OFFSETS
	.align		4
        /*0040*/ 	.byte	0x04, 0x31
        /*0042*/ 	.short	(.L_39 - .L_38)


	//   ....[0]....
.L_38:
        /*0044*/ 	.word	0x000045e0


	//   ....[1]....
        /*0048*/ 	.word	0x00004600


	//   ....[2]....
        /*004c*/ 	.word	0x00004630


	//   ....[3]....
        /*0050*/ 	.word	0x00005200


	//   ....[4]....
        /*0054*/ 	.word	0x00005270


	//   ....[5]....
        /*0058*/ 	.word	0x00005360


	//   ....[6]....
        /*005c*/ 	.word	0x00005410


	//----- nvinfo : EIATTR_COOP_GROUP_MASK_REGIDS
	.align		4
.L_39:
        /*0060*/ 	.byte	0x04, 0x29
        /*0062*/ 	.short	(.L_41 - .L_40)


	//   ....[0]....
.L_40:
        /*0064*/ 	.word	0xffffffff


	//   ....[1]....
        /*0068*/ 	.word	0xffffffff


	//   ....[2]....
        /*006c*/ 	.word	0xffffffff


	//   ....[3]....
        /*0070*/ 	.word	0xffffffff


	//   ....[4]....
        /*0074*/ 	.word	0xffffffff


	//   ....[5]....
        /*0078*/ 	.word	0xffffffff


	//   ....[6]....
        /*007c*/ 	.word	0xffffffff


	//   ....[7]....
        /*0080*/ 	.word	0xffffffff


	//   ....[8]....
        /*0084*/ 	.word	0xffffffff


	//   ....[9]....
        /*0088*/ 	.word	0xffffffff


	//   ....[10]....
        /*008c*/ 	.word	0xffffffff


	//   ....[11]....
        /*0090*/ 	.word	0xffffffff


	//   ....[12]....
        /*0094*/ 	.word	0xffffffff


	//   ....[13]....
        /*0098*/ 	.word	0xffffffff


	//----- nvinfo : EIATTR_COOP_GROUP_INSTR_OFFSETS
	.align		4
.L_41:
        /*009c*/ 	.byte	0x04, 0x28
        /*009e*/ 	.short	(.L_43 - .L_42)


	//   ....[0]....
.L_42:
        /*00a0*/ 	.word	0x00000080


	//   ....[1]....
        /*00a4*/ 	.word	0x000004f0


	//   ....[2]....
        /*00a8*/ 	.word	0x00000850


	//   ....[3]....
        /*00ac*/ 	.word	0x000009b0


	//   ....[4]....
        /*00b0*/ 	.word	0x00000ab0


	//   ....[5]....
        /*00b4*/ 	.word	0x00000c20


	//   ....[6]....
        /*00b8*/ 	.word	0x00000dc0


	//   ....[7]....
        /*00bc*/ 	.word	0x00000f80


	//   ....[8]....
        /*00c0*/ 	.word	0x00002290


	//   ....[9]....
        /*00c4*/ 	.word	0x000038b0


	//   ....[10]....
        /*00c8*/ 	.word	0x00003ac0


	//   ....[11]....
        /*00cc*/ 	.word	0x00003af0


	//   ....[12]....
        /*00d0*/ 	.word	0x000044c0


	//   ....[13]....
        /*00d4*/ 	.word	0x000046f0


	//----- nvinfo : EIATTR_VRC_CTA_INIT_COUNT
	.align		4
.L_43:
        /*00d8*/ 	.byte	0x02, 0x4a
        /*00da*/ 	.byte	0x80
	.zero		1


	//----- nvinfo : EIATTR_SYSCALL_OFFSETS
	.align		4
        /*00dc*/ 	.byte	0x04, 0x46
        /*00de*/ 	.short	(.L_45 - .L_44)


	//   ....[0]....
.L_44:
        /*00e0*/ 	.word	0x00006020


	//   ....[1]....
        /*00e4*/ 	.word	0x00006160


	//   ....[2]....
        /*00e8*/ 	.word	0x00006990


	//   ....[3]....
        /*00ec*/ 	.word	0x00007720


	//----- nvinfo : EIATTR_MBARRIER_INSTR_OFFSETS
	.align		4
.L_45:
        /*00f0*/ 	.byte	0x04, 0x39
        /*00f2*/ 	.short	(.L_47 - .L_46)


	//   ....[0]....
.L_46:
        /*00f4*/ 	.word	0x00000610
        /*00f8*/ 	.word	0x000000ff
        /*00fc*/ 	.word	0x00000000
        /*0100*/ 	.short	0x0100
        /*0102*/ 	.byte	0x04
	.zero		1


	//   ....[1]....
        /*0104*/ 	.word	0x00000620
        /*0108*/ 	.word	0x000000ff
        /*010c*/ 	.word	0x00000088
        /*0110*/ 	.short	0x0100
        /*0112*/ 	.byte	0x04
	.zero		1


	//   ....[2]....
        /*0114*/ 	.word	0x00000630
        /*0118*/ 	.word	0x000000ff
        /*011c*/ 	.word	0x00000008
        /*0120*/ 	.short	0x0100
        /*0122*/ 	.byte	0x04
	.zero		1


	//   ....[3]....
        /*0124*/ 	.word	0x00000640
        /*0128*/ 	.word	0x000000ff
        /*012c*/ 	.word	0x00000090
        /*0130*/ 	.short	0x0100
        /*0132*/ 	.byte	0x04
	.zero		1


	//   ....[4]....
        /*0134*/ 	.word	0x00000650
        /*0138*/ 	.word	0x000000ff
        /*013c*/ 	.word	0x00000010
        /*0140*/ 	.short	0x0100
        /*0142*/ 	.byte	0x04
	.zero		1


	//   ....[5]....
        /*0144*/ 	.word	0x00000660
        /*0148*/ 	.word	0x000000ff
        /*014c*/ 	.word	0x00000098
        /*0150*/ 	.short	0x0100
        /*0152*/ 	.byte	0x04
	.zero		1


	//   ....[6]....
        /*0154*/ 	.word	0x00000670
        /*0158*/ 	.word	0x000000ff
        /*015c*/ 	.word	0x00000018
        /*0160*/ 	.short	0x0100
        /*0162*/ 	.byte	0x04
	.zero		1


	//   ....[7]....
        /*0164*/ 	.word	0x00000680
        /*0168*/ 	.word	0x000000ff
        /*016c*/ 	.word	0x000000a0
        /*0170*/ 	.short	0x0100
        /*0172*/ 	.byte	0x04
	.zero		1


	//   ....[8]....
        /*0174*/ 	.word	0x00000690
        /*0178*/ 	.word	0x000000ff
        /*017c*/ 	.word	0x00000020
        /*0180*/ 	.short	0x0100
        /*0182*/ 	.byte	0x04
	.zero		1


	//   ....[9]....
        /*0184*/ 	.word	0x000006a0
        /*0188*/ 	.word	0x000000ff
        /*018c*/ 	.word	0x000000a8
        /*0190*/ 	.short	0x0100
        /*0192*/ 	.byte	0x04
	.zero		1


	//   ....[10]....
        /*0194*/ 	.word	0x000006b0
        /*0198*/ 	.word	0x000000ff
        /*019c*/ 	.word	0x00000028
        /*01a0*/ 	.short	0x0100
        /*01a2*/ 	.byte	0x04
	.zero		1


	//   ....[11]....
        /*01a4*/ 	.word	0x000006c0
        /*01a8*/ 	.word	0x000000ff
        /*01ac*/ 	.word	0x000000b0
        /*01b0*/ 	.short	0x0100
        /*01b2*/ 	.byte	0x04
	.zero		1


	//   ....[12]....
        /*01b4*/ 	.word	0x000006d0
        /*01b8*/ 	.word	0x000000ff
        /*01bc*/ 	.word	0x00000030
        /*01c0*/ 	.short	0x0100
        /*01c2*/ 	.byte	0x04
	.zero		1


	//   ....[13]....
        /*01c4*/ 	.word	0x000006e0
        /*01c8*/ 	.word	0x000000ff
        /*01cc*/ 	.word	0x000000b8
        /*01d0*/ 	.short	0x0100
        /*01d2*/ 	.byte	0x04
	.zero		1


	//   ....[14]....
        /*01d4*/ 	.word	0x000006f0
        /*01d8*/ 	.word	0x000000ff
        /*01dc*/ 	.word	0x00000038
        /*01e0*/ 	.short	0x0100
        /*01e2*/ 	.byte	0x04
	.zero		1


	//   ....[15]....
        /*01e4*/ 	.word	0x00000700
        /*01e8*/ 	.word	0x000000ff
        /*01ec*/ 	.word	0x000000c0
        /*01f0*/ 	.short	0x0100
        /*01f2*/ 	.byte	0x04
	.zero		1


	//   ....[16]....
        /*01f4*/ 	.word	0x00000710
        /*01f8*/ 	.word	0x000000ff
        /*01fc*/ 	.word	0x00000040
        /*0200*/ 	.short	0x0100
        /*0202*/ 	.byte	0x04
	.zero		1


	//   ....[17]....
        /*0204*/ 	.word	0x00000720
        /*0208*/ 	.word	0x000000ff
        /*020c*/ 	.word	0x000000c8
        /*0210*/ 	.short	0x0100
        /*0212*/ 	.byte	0x04
	.zero		1


	//   ....[18]....
        /*0214*/ 	.word	0x00000730
        /*0218*/ 	.word	0x000000ff
        /*021c*/ 	.word	0x00000048
        /*0220*/ 	.short	0x0100
        /*0222*/ 	.byte	0x04
	.zero		1


	//   ....[19]....
        /*0224*/ 	.word	0x00000740
        /*0228*/ 	.word	0x000000ff
        /*022c*/ 	.word	0x000000d0
        /*0230*/ 	.short	0x0100
        /*0232*/ 	.byte	0x04
	.zero		1


	//   ....[20]....
        /*0234*/ 	.word	0x00000750
        /*0238*/ 	.word	0x000000ff
        /*023c*/ 	.word	0x00000050
        /*0240*/ 	.short	0x0100
        /*0242*/ 	.byte	0x04
	.zero		1


	//   ....[21]....
        /*0244*/ 	.word	0x00000760
        /*0248*/ 	.word	0x000000ff
        /*024c*/ 	.word	0x000000d8
        /*0250*/ 	.short	0x0100
        /*0252*/ 	.byte	0x04
	.zero		1


	//   ....[22]....
        /*0254*/ 	.word	0x00000770
        /*0258*/ 	.word	0x000000ff
        /*025c*/ 	.word	0x00000058
        /*0260*/ 	.short	0x0100
        /*0262*/ 	.byte	0x04
	.zero		1


	//   ....[23]....
        /*0264*/ 	.word	0x00000780
        /*0268*/ 	.word	0x000000ff
        /*026c*/ 	.word	0x000000e0
        /*0270*/ 	.short	0x0100
        /*0272*/ 	.byte	0x04
	.zero		1


	//   ....[24]....
        /*0274*/ 	.word	0x00000790
        /*0278*/ 	.word	0x000000ff
        /*027c*/ 	.word	0x00000060
        /*0280*/ 	.short	0x0100
        /*0282*/ 	.byte	0x04
	.zero		1


	//   ....[25]....
        /*0284*/ 	.word	0x000007a0
        /*0288*/ 	.word	0x000000ff
        /*028c*/ 	.word	0x000000e8
        /*0290*/ 	.short	0x0100
        /*0292*/ 	.byte	0x04
	.zero		1


	//   ....[26]....
        /*0294*/ 	.word	0x000007b0
        /*0298*/ 	.word	0x000000ff
        /*029c*/ 	.word	0x00000068
        /*02a0*/ 	.short	0x0100
        /*02a2*/ 	.byte	0x04
	.zero		1


	//   ....[27]....
        /*02a4*/ 	.word	0x000007c0
        /*02a8*/ 	.word	0x000000ff
        /*02ac*/ 	.word	0x000000f0
        /*02b0*/ 	.short	0x0100
        /*02b2*/ 	.byte	0x04
	.zero		1


	//   ....[28]....
        /*02b4*/ 	.word	0x000007d0
        /*02b8*/ 	.word	0x000000ff
        /*02bc*/ 	.word	0x00000070
        /*02c0*/ 	.short	0x0100
        /*02c2*/ 	.byte	0x04
	.zero		1


	//   ....[29]....
        /*02c4*/ 	.word	0x000007e0
        /*02c8*/ 	.word	0x000000ff
        /*02cc*/ 	.word	0x000000f8
        /*02d0*/ 	.short	0x0100
        /*02d2*/ 	.byte	0x04
	.zero		1


	//   ....[30]....
        /*02d4*/ 	.word	0x000007f0
        /*02d8*/ 	.word	0x000000ff
        /*02dc*/ 	.word	0x00000078
        /*02e0*/ 	.short	0x0100
        /*02e2*/ 	.byte	0x04
	.zero		1


	//   ....[31]....
        /*02e4*/ 	.word	0x00000800
        /*02e8*/ 	.word	0x000000ff
        /*02ec*/ 	.word	0x00000100
        /*02f0*/ 	.short	0x0100
        /*02f2*/ 	.byte	0x04
	.zero		1


	//   ....[32]....
        /*02f4*/ 	.word	0x00000810
        /*02f8*/ 	.word	0x000000ff
        /*02fc*/ 	.word	0x00000080
        /*0300*/ 	.short	0x0100
        /*0302*/ 	.byte	0x04
	.zero		1


	//   ....[33]....
        /*0304*/ 	.word	0x00000820
        /*0308*/ 	.word	0x000000ff
        /*030c*/ 	.word	0x00000108
        /*0310*/ 	.short	0x0100
        /*0312*/ 	.byte	0x04
	.zero		1


	//   ....[34]....
        /*0314*/ 	.word	0x00000960
        /*0318*/ 	.word	0x000000ff
        /*031c*/ 	.word	0x00000110
        /*0320*/ 	.short	0x0100
        /*0322*/ 	.byte	0x04
	.zero		1


	//   ....[35]....
        /*0324*/ 	.word	0x00000970
        /*0328*/ 	.word	0x000000ff
        /*032c*/ 	.word	0x00000120
        /*0330*/ 	.short	0x0100
        /*0332*/ 	.byte	0x04
	.zero		1


	//   ....[36]....
        /*0334*/ 	.word	0x00000980
        /*0338*/ 	.word	0x000000ff
        /*033c*/ 	.word	0x00000118
        /*0340*/ 	.short	0x0100
        /*0342*/ 	.byte	0x04
	.zero		1


	//   ....[37]....
        /*0344*/ 	.word	0x00000990
        /*0348*/ 	.word	0x000000ff
        /*034c*/ 	.word	0x00000128
        /*0350*/ 	.short	0x0100
        /*0352*/ 	.byte	0x04
	.zero		1


	//   ....[38]....
        /*0354*/ 	.word	0x00000a80
        /*0358*/ 	.word	0x000000ff
        /*035c*/ 	.word	0x00000130
        /*0360*/ 	.short	0x0100
        /*0362*/ 	.byte	0x06
	.zero		1


	//   ....[39]....
        /*0364*/ 	.word	0x00000a90
        /*0368*/ 	.word	0x000000ff
        /*036c*/ 	.word	0x00000138
        /*0370*/ 	.short	0x0100
        /*0372*/ 	.byte	0x06
	.zero		1


	//   ....[40]....
        /*0374*/ 	.word	0x00000bd0
        /*0378*/ 	.word	0x000000ff
        /*037c*/ 	.word	0x00000140
        /*0380*/ 	.short	0x0100
        /*0382*/ 	.byte	0x06
	.zero		1


	//   ....[41]....
        /*0384*/ 	.word	0x00000be0
        /*0388*/ 	.word	0x000000ff
        /*038c*/ 	.word	0x00000150
        /*0390*/ 	.short	0x0100
        /*0392*/ 	.byte	0x06
	.zero		1


	//   ....[42]....
        /*0394*/ 	.word	0x00000bf0
        /*0398*/ 	.word	0x000000ff
        /*039c*/ 	.word	0x00000148
        /*03a0*/ 	.short	0x0100
        /*03a2*/ 	.byte	0x06
	.zero		1


	//   ....[43]....
        /*03a4*/ 	.word	0x00000c00
        /*03a8*/ 	.word	0x000000ff
        /*03ac*/ 	.word	0x00000158
        /*03b0*/ 	.short	0x0100
        /*03b2*/ 	.byte	0x06
	.zero		1


	//   ....[44]....
        /*03b4*/ 	.word	0x00000d30
        /*03b8*/ 	.word	0x000000ff
        /*03bc*/ 	.word	0x00000160
        /*03c0*/ 	.short	0x0100
        /*03c2*/ 	.byte	0x04
	.zero		1


	//   ....[45]....
        /*03c4*/ 	.word	0x00000d40
        /*03c8*/ 	.word	0x000000ff
        /*03cc*/ 	.word	0x00000180
        /*03d0*/ 	.short	0x0100
        /*03d2*/ 	.byte	0x04
	.zero		1


	//   ....[46]....
        /*03d4*/ 	.word	0x00000d50
        /*03d8*/ 	.word	0x000000ff
        /*03dc*/ 	.word	0x00000168
        /*03e0*/ 	.short	0x0100
        /*03e2*/ 	.byte	0x04
	.zero		1


	//   ....[47]....
        /*03e4*/ 	.word	0x00000d60
        /*03e8*/ 	.word	0x000000ff
        /*03ec*/ 	.word	0x00000188
        /*03f0*/ 	.short	0x0100
        /*03f2*/ 	.byte	0x04
	.zero		1


	//   ....[48]....
        /*03f4*/ 	.word	0x00000d70
        /*03f8*/ 	.word	0x000000ff
        /*03fc*/ 	.word	0x00000170
        /*0400*/ 	.short	0x0100
        /*0402*/ 	.byte	0x04
	.zero		1


	//   ....[49]....
        /*0404*/ 	.word	0x00000d80
        /*0408*/ 	.word	0x000000ff
        /*040c*/ 	.word	0x00000190
        /*0410*/ 	.short	0x0100
        /*0412*/ 	.byte	0x04
	.zero		1


	//   ....[50]....
        /*0414*/ 	.word	0x00000d90
        /*0418*/ 	.word	0x000000ff
        /*041c*/ 	.word	0x00000178
        /*0420*/ 	.short	0x0100
        /*0422*/ 	.byte	0x04
	.zero		1


	//   ....[51]....
        /*0424*/ 	.word	0x00000da0
        /*0428*/ 	.word	0x000000ff
        /*042c*/ 	.word	0x00000198
        /*0430*/ 	.short	0x0100
        /*0432*/ 	.byte	0x04
	.zero		1


	//   ....[52]....
        /*0434*/ 	.word	0x00000e90
        /*0438*/ 	.word	0x000000ff
        /*043c*/ 	.word	0x000001a0
        /*0440*/ 	.short	0x0100
        /*0442*/ 	.byte	0x04
	.zero		1


	//   ....[53]....
        /*0444*/ 	.word	0x00000ea0
        /*0448*/ 	.word	0x000000ff
        /*044c*/ 	.word	0x000001b0
        /*0450*/ 	.short	0x0100
        /*0452*/ 	.byte	0x04
	.zero		1


	//   ....[54]....
        /*0454*/ 	.word	0x00000eb0
        /*0458*/ 	.word	0x000000ff
        /*045c*/ 	.word	0x000001a8
        /*0460*/ 	.short	0x0100
        /*0462*/ 	.byte	0x04
	.zero		1


	//   ....[55]....
        /*0464*/ 	.word	0x00000ec0
        /*0468*/ 	.word	0x000000ff
        /*046c*/ 	.word	0x000001b8
        /*0470*/ 	.short	0x0100
        /*0472*/ 	.byte	0x04
	.zero		1


	//   ....[56]....
        /*0474*/ 	.word	0x00001b40
        /*0478*/ 	.word	0x00000000
        /*047c*/ 	.word	0x000001b0
        /*0480*/ 	.short	0x010a
        /*0482*/ 	.byte	0xff
	.zero		1


	//   ....[57]....
        /*0484*/ 	.word	0x00001b60
        /*0488*/ 	.word	0x00000000
        /*048c*/ 	.word	0x000001a0
        /*0490*/ 	.short	0x0101
        /*0492*/ 	.byte	0xff
	.zero		1


	//   ....[58]....
        /*0494*/ 	.word	0x00001c20
        /*0498*/ 	.word	0x000000ff
        /*049c*/ 	.word	0x00000088
        /*04a0*/ 	.short	0x010a
        /*04a2*/ 	.byte	0x04
	.zero		1


	//   ....[59]....
        /*04a4*/ 	.word	0x00001ca0
        /*04a8*/ 	.word	0x000000ff
        /*04ac*/ 	.word	0x00000088
        /*04b0*/ 	.short	0x010a
        /*04b2*/ 	.byte	0x21
	.zero		1


	//   ....[60]....
        /*04b4*/ 	.word	0x00001e30
        /*04b8*/ 	.word	0x000000ff
        /*04bc*/ 	.word	0x00000088
        /*04c0*/ 	.short	0x010a
        /*04c2*/ 	.byte	0x08
	.zero		1


	//   ....[61]....
        /*04c4*/ 	.word	0x00001f50
        /*04c8*/ 	.word	0x000000ff
        /*04cc*/ 	.word	0x00000138
        /*04d0*/ 	.short	0x0101
        /*04d2*/ 	.byte	0x07
	.zero		1


	//   ....[62]....
        /*04d4*/ 	.word	0x00001f70
        /*04d8*/ 	.word	0x000000ff
        /*04dc*/ 	.word	0x00000088
        /*04e0*/ 	.short	0x010a
        /*04e2*/ 	.byte	0x04
	.zero		1


	//   ....[63]....
        /*04e4*/ 	.word	0x00001ff0
        /*04e8*/ 	.word	0x000000ff
        /*04ec*/ 	.word	0x00000088
        /*04f0*/ 	.short	0x010a
        /*04f2*/ 	.byte	0x09
	.zero		1


	//   ....[64]....
        /*04f4*/ 	.word	0x00002190
        /*04f8*/ 	.word	0x000000ff
        /*04fc*/ 	.word	0x00000088
        /*0500*/ 	.short	0x010a
        /*0502*/ 	.byte	0x06
	.zero		1


	//   ....[65]....
        /*0504*/ 	.word	0x000022c0
        /*0508*/ 	.word	0x00000003
        /*050c*/ 	.word	0x00000140
        /*0510*/ 	.short	0x010a
        /*0512*/ 	.byte	0xff
	.zero		1


	//   ....[66]....
        /*0514*/ 	.word	0x00002410
        /*0518*/ 	.word	0x00000000
        /*051c*/ 	.word	0x00000000
        /*0520*/ 	.short	0x0101
        /*0522*/ 	.byte	0xff
	.zero		1


	//   ....[67]....
        /*0524*/ 	.word	0x000029b0
        /*0528*/ 	.word	0x000000ff
        /*052c*/ 	.word	0x00000000
        /*0530*/ 	.short	0x010a
        /*0532*/ 	.byte	0x04
	.zero		1


	//   ....[68]....
        /*0534*/ 	.word	0x00002a40
        /*0538*/ 	.word	0x000000ff
        /*053c*/ 	.word	0x00000000
        /*0540*/ 	.short	0x010a
        /*0542*/ 	.byte	0x05
	.zero		1


	//   ....[69]....
        /*0544*/ 	.word	0x00002ad0
        /*0548*/ 	.word	0x000000ff
        /*054c*/ 	.word	0x00000000
        /*0550*/ 	.short	0x010a
        /*0552*/ 	.byte	0x05
	.zero		1


	//   ....[70]....
        /*0554*/ 	.word	0x00002b60
        /*0558*/ 	.word	0x000000ff
        /*055c*/ 	.word	0x00000000
        /*0560*/ 	.short	0x010a
        /*0562*/ 	.byte	0x05
	.zero		1


	//   ....[71]....
        /*0564*/ 	.word	0x00002bf0
        /*0568*/ 	.word	0x000000ff
        /*056c*/ 	.word	0x00000000
        /*0570*/ 	.short	0x010a
        /*0572*/ 	.byte	0x05
	.zero		1


	//   ....[72]....
        /*0574*/ 	.word	0x00002c80
        /*0578*/ 	.word	0x000000ff
        /*057c*/ 	.word	0x00000000
        /*0580*/ 	.short	0x010a
        /*0582*/ 	.byte	0x05
	.zero		1


	//   ....[73]....
        /*0584*/ 	.word	0x00002d10
        /*0588*/ 	.word	0x000000ff
        /*058c*/ 	.word	0x00000000
        /*0590*/ 	.short	0x010a
        /*0592*/ 	.byte	0x05
	.zero		1


	//   ....[74]....
        /*0594*/ 	.word	0x00002da0
        /*0598*/ 	.word	0x000000ff
        /*059c*/ 	.word	0x00000000
        /*05a0*/ 	.short	0x010a
        /*05a2*/ 	.byte	0x05
	.zero		1


	//   ....[75]....
        /*05a4*/ 	.word	0x00002e30
        /*05a8*/ 	.word	0x000000ff
        /*05ac*/ 	.word	0x00000000
        /*05b0*/ 	.short	0x010a
        /*05b2*/ 	.byte	0x05
	.zero		1


	//   ....[76]....
        /*05b4*/ 	.word	0x00002ec0
        /*05b8*/ 	.word	0x000000ff
        /*05bc*/ 	.word	0x00000000
        /*05c0*/ 	.short	0x010a
        /*05c2*/ 	.byte	0x05
	.zero		1


	//   ....[77]....
        /*05c4*/ 	.word	0x00002f50
        /*05c8*/ 	.word	0x000000ff
        /*05cc*/ 	.word	0x00000000
        /*05d0*/ 	.short	0x010a
        /*05d2*/ 	.byte	0x05
	.zero		1


	//   ....[78]....
        /*05d4*/ 	.word	0x00002fe0
        /*05d8*/ 	.word	0x000000ff
        /*05dc*/ 	.word	0x00000000
        /*05e0*/ 	.short	0x010a
        /*05e2*/ 	.byte	0x05
	.zero		1


	//   ....[79]....
        /*05e4*/ 	.word	0x00003070
        /*05e8*/ 	.word	0x000000ff
        /*05ec*/ 	.word	0x00000000
        /*05f0*/ 	.short	0x010a
        /*05f2*/ 	.byte	0x05
	.zero		1


	//   ....[80]....
        /*05f4*/ 	.word	0x00003100
        /*05f8*/ 	.word	0x000000ff
        /*05fc*/ 	.word	0x00000000
        /*0600*/ 	.short	0x010a
        /*0602*/ 	.byte	0x05
	.zero		1


	//   ....[81]....
        /*0604*/ 	.word	0x00003190
        /*0608*/ 	.word	0x000000ff
        /*060c*/ 	.word	0x00000000
        /*0610*/ 	.short	0x010a
        /*0612*/ 	.byte	0x05
	.zero		1


	//   ....[82]....
        /*0614*/ 	.word	0x00003220
        /*0618*/ 	.word	0x000000ff
        /*061c*/ 	.word	0x00000000
        /*0620*/ 	.short	0x010a
        /*0622*/ 	.byte	0x05
	.zero		1


	//   ....[83]....
        /*0624*/ 	.word	0x000032c0
        /*0628*/ 	.word	0x00000000
        /*062c*/ 	.word	0x00000000
        /*0630*/ 	.short	0x010a
        /*0632*/ 	.byte	0xff
	.zero		1


	//   ....[84]....
        /*0634*/ 	.word	0x00003400
        /*0638*/ 	.word	0x00000002
        /*063c*/ 	.word	0x000001a0
        /*0640*/ 	.short	0x010a
        /*0642*/ 	.byte	0xff
	.zero		1


	//   ....[85]....
        /*0644*/ 	.word	0x00003460
        /*0648*/ 	.word	0x00000004
        /*064c*/ 	.word	0x00000000
        /*0650*/ 	.short	0x0101
        /*0652*/ 	.byte	0xff
	.zero		1


	//   ....[86]....
        /*0654*/ 	.word	0x00003480
        /*0658*/ 	.word	0x000000ff
        /*065c*/ 	.word	0x00000150
        /*0660*/ 	.short	0x010a
        /*0662*/ 	.byte	0x04
	.zero		1


	//   ....[87]....
        /*0664*/ 	.word	0x000035a0
        /*0668*/ 	.word	0x00000002
        /*066c*/ 	.word	0x00000140
        /*0670*/ 	.short	0x010a
        /*0672*/ 	.byte	0xff
	.zero		1


	//   ....[88]....
        /*0674*/ 	.word	0x000036b0
        /*0678*/ 	.word	0x00000002
        /*067c*/ 	.word	0x00000000
        /*0680*/ 	.short	0x0101
        /*0682*/ 	.byte	0xff
	.zero		1


	//   ....[89]....
        /*0684*/ 	.word	0x00003740
        /*0688*/ 	.word	0x000000ff
        /*068c*/ 	.word	0x00000150
        /*0690*/ 	.short	0x0106
        /*0692*/ 	.byte	0x04
	.zero		1


	//   ....[90]....
        /*0694*/ 	.word	0x00003760
        /*0698*/ 	.word	0x000000ff
        /*069c*/ 	.word	0x00000150
        /*06a0*/ 	.short	0x010a
        /*06a2*/ 	.byte	0x04
	.zero		1


	//   ....[91]....
        /*06a4*/ 	.word	0x000037f0
        /*06a8*/ 	.word	0x000000ff
        /*06ac*/ 	.word	0x00000150
        /*06b0*/ 	.short	0x0106
        /*06b2*/ 	.byte	0x07
	.zero		1


	//   ....[92]....
        /*06b4*/ 	.word	0x00003830
        /*06b8*/ 	.word	0x00000000
        /*06bc*/ 	.word	0x00000150
        /*06c0*/ 	.short	0x010a
        /*06c2*/ 	.byte	0xff
	.zero		1


	//   ....[93]....
        /*06c4*/ 	.word	0x00003d50
        /*06c8*/ 	.word	0x00000000
        /*06cc*/ 	.word	0x00000140
        /*06d0*/ 	.short	0x010a
        /*06d2*/ 	.byte	0xff
	.zero		1


	//   ....[94]....
        /*06d4*/ 	.word	0x00003e50
        /*06d8*/ 	.word	0x00000003
        /*06dc*/ 	.word	0x00000000
        /*06e0*/ 	.short	0x0101
        /*06e2*/ 	.byte	0xff
	.zero		1


	//   ....[95]....
        /*06e4*/ 	.word	0x00003e60
        /*06e8*/ 	.word	0x000000ff
        /*06ec*/ 	.word	0x00000000
        /*06f0*/ 	.short	0x010a
        /*06f2*/ 	.byte	0x04
	.zero		1


	//   ....[96]....
        /*06f4*/ 	.word	0x00003ee0
        /*06f8*/ 	.word	0x000000ff
        /*06fc*/ 	.word	0x00000180
        /*0700*/ 	.short	0x010a
        /*0702*/ 	.byte	0x17
	.zero		1


	//   ....[97]....
        /*0704*/ 	.word	0x00003fc0
        /*0708*/ 	.word	0x000000ff
        /*070c*/ 	.word	0x00000000
        /*0710*/ 	.short	0x010a
        /*0712*/ 	.byte	0x05
	.zero		1


	//   ....[98]....
        /*0714*/ 	.word	0x00004100
        /*0718*/ 	.word	0x000000ff
        /*071c*/ 	.word	0x00000000
        /*0720*/ 	.short	0x010a
        /*0722*/ 	.byte	0x04
	.zero		1


	//   ....[99]....
        /*0724*/ 	.word	0x000042f0
        /*0728*/ 	.word	0x000000ff
        /*072c*/ 	.word	0x00000000
        /*0730*/ 	.short	0x010a
        /*0732*/ 	.byte	0x04
	.zero		1


	//   ....[100]....
        /*0734*/ 	.word	0x00004380
        /*0738*/ 	.word	0x000000ff
        /*073c*/ 	.word	0x00000000
        /*0740*/ 	.short	0x010a
        /*0742*/ 	.byte	0x05
	.zero		1


	//   ....[101]....
        /*0744*/ 	.word	0x00004410
        /*0748*/ 	.word	0x000000ff
        /*074c*/ 	.word	0x00000000
        /*0750*/ 	.short	0x010a
        /*0752*/ 	.byte	0x05
	.zero		1


	//   ....[102]....
        /*0754*/ 	.word	0x000044a0
        /*0758*/ 	.word	0x000000ff
        /*075c*/ 	.word	0x00000000
        /*0760*/ 	.short	0x010a
        /*0762*/ 	.byte	0x04
	.zero		1


	//   ....[103]....
        /*0764*/ 	.word	0x000049c0
        /*0768*/ 	.word	0x00000008
        /*076c*/ 	.word	0x00000140
        /*0770*/ 	.short	0x010a
        /*0772*/ 	.byte	0xff
	.zero		1


	//   ....[104]....
        /*0774*/ 	.word	0x00004b30
        /*0778*/ 	.word	0x00000000
        /*077c*/ 	.word	0x00000000
        /*0780*/ 	.short	0x0101
        /*0782*/ 	.byte	0xff
	.zero		1


	//   ....[105]....
        /*0784*/ 	.word	0x00005010
        /*0788*/ 	.word	0x000000ff
        /*078c*/ 	.word	0x00000138
        /*0790*/ 	.short	0x010a
        /*0792*/ 	.byte	0x15
	.zero		1


	//   ....[106]....
        /*0794*/ 	.word	0x000051a0
        /*0798*/ 	.word	0x000000ff
        /*079c*/ 	.word	0x00000120
        /*07a0*/ 	.short	0x010a
        /*07a2*/ 	.byte	0x15
	.zero		1


	//   ....[107]....
        /*07a4*/ 	.word	0x00005310
        /*07a8*/ 	.word	0x000000ff
        /*07ac*/ 	.word	0x00000110
        /*07b0*/ 	.short	0x010b
        /*07b2*/ 	.byte	0x15
	.zero		1


	//   ....[108]....
        /*07b4*/ 	.word	0x00005320
        /*07b8*/ 	.word	0x000000ff
        /*07bc*/ 	.word	0x00000000
        /*07c0*/ 	.short	0x0101
        /*07c2*/ 	.byte	0x27
	.zero		1


	//   ....[109]....
        /*07c4*/ 	.word	0x00005330
        /*07c8*/ 	.word	0x000000ff
        /*07cc*/ 	.word	0x00000128
        /*07d0*/ 	.short	0x010a
        /*07d2*/ 	.byte	0x15
	.zero		1


	//   ....[110]....
        /*07d4*/ 	.word	0x00005510
        /*07d8*/ 	.word	0x000000ff
        /*07dc*/ 	.word	0x00000118
        /*07e0*/ 	.short	0x010b
        /*07e2*/ 	.byte	0x15
	.zero		1


	//   ....[111]....
        /*07e4*/ 	.word	0x00005520
        /*07e8*/ 	.word	0x000000ff
        /*07ec*/ 	.word	0x00000000
        /*07f0*/ 	.short	0x0101
        /*07f2*/ 	.byte	0x26
	.zero		1


	//   ....[112]....
        /*07f4*/ 	.word	0x00005550
        /*07f8*/ 	.word	0x000000ff
        /*07fc*/ 	.word	0x00000120
        /*0800*/ 	.short	0x010a
        /*0802*/ 	.byte	0x15
	.zero		1


	//   ....[113]....
        /*0804*/ 	.word	0x00005590
        /*0808*/ 	.word	0x00000000
        /*080c*/ 	.word	0x00000128
        /*0810*/ 	.short	0x010a
        /*0812*/ 	.byte	0xff
	.zero		1


	//   ....[114]....
        /*0814*/ 	.word	0x000058c0
        /*0818*/ 	.word	0x00000003
        /*081c*/ 	.word	0x00000140
        /*0820*/ 	.short	0x010a
        /*0822*/ 	.byte	0xff
	.zero		1


	//   ....[115]....
        /*0824*/ 	.word	0x00005a40
        /*0828*/ 	.word	0x00000000
        /*082c*/ 	.word	0x00000000
        /*0830*/ 	.short	0x0101
        /*0832*/ 	.byte	0xff
	.zero		1


	//   ....[116]....
        /*0834*/ 	.word	0x00006580
        /*0838*/ 	.word	0x00000002
        /*083c*/ 	.word	0x00000110
        /*0840*/ 	.short	0x010a
        /*0842*/ 	.byte	0xff
	.zero		1


	//   ....[117]....
        /*0844*/ 	.word	0x000065f0
        /*0848*/ 	.word	0x00000064
        /*084c*/ 	.word	0x00000160
        /*0850*/ 	.short	0x010a
        /*0852*/ 	.byte	0xff
	.zero		1


	//   ....[118]....
        /*0854*/ 	.word	0x000066e0
        /*0858*/ 	.word	0x00000002
        /*085c*/ 	.word	0x00000110
        /*0860*/ 	.short	0x010a
        /*0862*/ 	.byte	0xff
	.zero		1


	//   ....[119]....
        /*0864*/ 	.word	0x000067f0
        /*0868*/ 	.word	0x00000000
        /*086c*/ 	.word	0x00000000
        /*0870*/ 	.short	0x0101
        /*0872*/ 	.byte	0xff
	.zero		1


	//   ....[120]....
        /*0874*/ 	.word	0x00006870
        /*0878*/ 	.word	0x00000064
        /*087c*/ 	.word	0x00000160
        /*0880*/ 	.short	0x010a
        /*0882*/ 	.byte	0xff
	.zero		1


	//   ....[121]....
        /*0884*/ 	.word	0x000073c0
        /*0888*/ 	.word	0x0000006d
        /*088c*/ 	.word	0x00000110
        /*0890*/ 	.short	0x010a
        /*0892*/ 	.byte	0xff
	.zero		1


	//   ....[122]....
        /*0894*/ 	.word	0x00007490
        /*0898*/ 	.word	0x0000006d
        /*089c*/ 	.word	0x00000110
        /*08a0*/ 	.short	0x010a
        /*08a2*/ 	.byte	0xff
	.zero		1


	//   ....[123]....
        /*08a4*/ 	.word	0x000075a0
        /*08a8*/ 	.word	0x00000000
        /*08ac*/ 	.word	0x00000000
        /*08b0*/ 	.short	0x0101
        /*08b2*/ 	.byte	0xff
	.zero		1


	//   ....[124]....
        /*08b4*/ 	.word	0x00007a30
        /*08b8*/ 	.word	0x000000ff
        /*08bc*/ 	.word	0x00000000
        /*08c0*/ 	.short	0x0101
        /*08c2*/ 	.byte	0x04
	.zero		1


	//   ....[125]....
        /*08c4*/ 	.word	0x00008240
        /*08c8*/ 	.word	0x00000000
        /*08cc*/ 	.word	0x000001b0
        /*08d0*/ 	.short	0x010a
        /*08d2*/ 	.byte	0xff
	.zero		1


	//   ....[126]....
        /*08d4*/ 	.word	0x000082a0
        /*08d8*/ 	.word	0x00000000
        /*08dc*/ 	.word	0x00000088
        /*08e0*/ 	.short	0x010a
        /*08e2*/ 	.byte	0xff
	.zero		1


	//   ....[127]....
        /*08e4*/ 	.word	0x00008300
        /*08e8*/ 	.word	0x00000000
        /*08ec*/ 	.word	0x00000088
        /*08f0*/ 	.short	0x010a
        /*08f2*/ 	.byte	0xff
	.zero		1


	//   ....[128]....
        /*08f4*/ 	.word	0x00008350
        /*08f8*/ 	.word	0x00000003
        /*08fc*/ 	.word	0x00000140
        /*0900*/ 	.short	0x010a
        /*0902*/ 	.byte	0xff
	.zero		1


	//   ....[129]....
        /*0904*/ 	.word	0x000083b0
        /*0908*/ 	.word	0x00000000
        /*090c*/ 	.word	0x00000000
        /*0910*/ 	.short	0x010a
        /*0912*/ 	.byte	0xff
	.zero		1


	//   ....[130]....
        /*0914*/ 	.word	0x00008410
        /*0918*/ 	.word	0x00000000
        /*091c*/ 	.word	0x00000000
        /*0920*/ 	.short	0x010a
        /*0922*/ 	.byte	0xff
	.zero		1


	//   ....[131]....
        /*0924*/ 	.word	0x00008470
        /*0928*/ 	.word	0x00000000
        /*092c*/ 	.word	0x00000000
        /*0930*/ 	.short	0x010a
        /*0932*/ 	.byte	0xff
	.zero		1


	//   ....[132]....
        /*0934*/ 	.word	0x000084d0
        /*0938*/ 	.word	0x00000000
        /*093c*/ 	.word	0x00000000
        /*0940*/ 	.short	0x010a
        /*0942*/ 	.byte	0xff
	.zero		1


	//   ....[133]....
        /*0944*/ 	.word	0x00008530
        /*0948*/ 	.word	0x00000000
        /*094c*/ 	.word	0x00000000
        /*0950*/ 	.short	0x010a
        /*0952*/ 	.byte	0xff
	.zero		1


	//   ....[134]....
        /*0954*/ 	.word	0x00008590
        /*0958*/ 	.word	0x00000000
        /*095c*/ 	.word	0x00000000
        /*0960*/ 	.short	0x010a
        /*0962*/ 	.byte	0xff
	.zero		1


	//   ....[135]....
        /*0964*/ 	.word	0x000085f0
        /*0968*/ 	.word	0x00000000
        /*096c*/ 	.word	0x00000000
        /*0970*/ 	.short	0x010a
        /*0972*/ 	.byte	0xff
	.zero		1


	//   ....[136]....
        /*0974*/ 	.word	0x00008650
        /*0978*/ 	.word	0x00000000
        /*097c*/ 	.word	0x00000000
        /*0980*/ 	.short	0x010a
        /*0982*/ 	.byte	0xff
	.zero		1


	//   ....[137]....
        /*0984*/ 	.word	0x000086b0
        /*0988*/ 	.word	0x00000000
        /*098c*/ 	.word	0x00000000
        /*0990*/ 	.short	0x010a
        /*0992*/ 	.byte	0xff
	.zero		1


	//   ....[138]....
        /*0994*/ 	.word	0x00008710
        /*0998*/ 	.word	0x00000000
        /*099c*/ 	.word	0x00000000
        /*09a0*/ 	.short	0x010a
        /*09a2*/ 	.byte	0xff
	.zero		1


	//   ....[139]....
        /*09a4*/ 	.word	0x00008770
        /*09a8*/ 	.word	0x00000000
        /*09ac*/ 	.word	0x00000000
        /*09b0*/ 	.short	0x010a
        /*09b2*/ 	.byte	0xff
	.zero		1


	//   ....[140]....
        /*09b4*/ 	.word	0x000087d0
        /*09b8*/ 	.word	0x00000000
        /*09bc*/ 	.word	0x00000000
        /*09c0*/ 	.short	0x010a
        /*09c2*/ 	.byte	0xff
	.zero		1


	//   ....[141]....
        /*09c4*/ 	.word	0x00008830
        /*09c8*/ 	.word	0x00000000
        /*09cc*/ 	.word	0x00000000
        /*09d0*/ 	.short	0x010a
        /*09d2*/ 	.byte	0xff
	.zero		1


	//   ....[142]....
        /*09d4*/ 	.word	0x00008890
        /*09d8*/ 	.word	0x00000000
        /*09dc*/ 	.word	0x00000000
        /*09e0*/ 	.short	0x010a
        /*09e2*/ 	.byte	0xff
	.zero		1


	//   ....[143]....
        /*09e4*/ 	.word	0x000088f0
        /*09e8*/ 	.word	0x00000000
        /*09ec*/ 	.word	0x00000000
        /*09f0*/ 	.short	0x010a
        /*09f2*/ 	.byte	0xff
	.zero		1


	//   ....[144]....
        /*09f4*/ 	.word	0x00008950
        /*09f8*/ 	.word	0x00000000
        /*09fc*/ 	.word	0x00000000
        /*0a00*/ 	.short	0x010a
        /*0a02*/ 	.byte	0xff
	.zero		1


	//   ....[145]....
        /*0a04*/ 	.word	0x000089a0
        /*0a08*/ 	.word	0x00000002
        /*0a0c*/ 	.word	0x000001a0
        /*0a10*/ 	.short	0x010a
        /*0a12*/ 	.byte	0xff
	.zero		1


	//   ....[146]....
        /*0a14*/ 	.word	0x00008a00
        /*0a18*/ 	.word	0x00000002
        /*0a1c*/ 	.word	0x00000150
        /*0a20*/ 	.short	0x010a
        /*0a22*/ 	.byte	0xff
	.zero		1


	//   ....[147]....
        /*0a24*/ 	.word	0x00008a50
        /*0a28*/ 	.word	0x00000002
        /*0a2c*/ 	.word	0x00000140
        /*0a30*/ 	.short	0x010a
        /*0a32*/ 	.byte	0xff
	.zero		1


	//   ....[148]....
        /*0a34*/ 	.word	0x00008ab0
        /*0a38*/ 	.word	0x00000000
        /*0a3c*/ 	.word	0x00000150
        /*0a40*/ 	.short	0x010a
        /*0a42*/ 	.byte	0xff
	.zero		1


	//   ....[149]....
        /*0a44*/ 	.word	0x00008b00
        /*0a48*/ 	.word	0x00000000
        /*0a4c*/ 	.word	0x00000140
        /*0a50*/ 	.short	0x010a
        /*0a52*/ 	.byte	0xff
	.zero		1


	//   ....[150]....
        /*0a54*/ 	.word	0x00008b60
        /*0a58*/ 	.word	0x00000003
        /*0a5c*/ 	.word	0x00000180
        /*0a60*/ 	.short	0x010a
        /*0a62*/ 	.byte	0xff
	.zero		1


	//   ....[151]....
        /*0a64*/ 	.word	0x00008bc0
        /*0a68*/ 	.word	0x00000000
        /*0a6c*/ 	.word	0x00000000
        /*0a70*/ 	.short	0x010a
        /*0a72*/ 	.byte	0xff
	.zero		1


	//   ....[152]....
        /*0a74*/ 	.word	0x00008c20
        /*0a78*/ 	.word	0x00000000
        /*0a7c*/ 	.word	0x00000000
        /*0a80*/ 	.short	0x010a
        /*0a82*/ 	.byte	0xff
	.zero		1


	//   ....[153]....
        /*0a84*/ 	.word	0x00008c80
        /*0a88*/ 	.word	0x00000000
        /*0a8c*/ 	.word	0x00000000
        /*0a90*/ 	.short	0x010a
        /*0a92*/ 	.byte	0xff
	.zero		1


	//   ....[154]....
        /*0a94*/ 	.word	0x00008ce0
        /*0a98*/ 	.word	0x00000000
        /*0a9c*/ 	.word	0x00000000
        /*0aa0*/ 	.short	0x010a
        /*0aa2*/ 	.byte	0xff
	.zero		1


	//   ....[155]....
        /*0aa4*/ 	.word	0x00008d40
        /*0aa8*/ 	.word	0x00000000
        /*0aac*/ 	.word	0x00000000
        /*0ab0*/ 	.short	0x010a
        /*0ab2*/ 	.byte	0xff
	.zero		1


	//   ....[156]....
        /*0ab4*/ 	.word	0x00008d90
        /*0ab8*/ 	.word	0x00000008
        /*0abc*/ 	.word	0x00000140
        /*0ac0*/ 	.short	0x010a
        /*0ac2*/ 	.byte	0xff
	.zero		1


	//   ....[157]....
        /*0ac4*/ 	.word	0x00008df0
        /*0ac8*/ 	.word	0x00000000
        /*0acc*/ 	.word	0x00000138
        /*0ad0*/ 	.short	0x010a
        /*0ad2*/ 	.byte	0xff
	.zero		1


	//   ....[158]....
        /*0ad4*/ 	.word	0x00008e50
        /*0ad8*/ 	.word	0x00000005
        /*0adc*/ 	.word	0x00000120
        /*0ae0*/ 	.short	0x010a
        /*0ae2*/ 	.byte	0xff
	.zero		1


	//   ....[159]....
        /*0ae4*/ 	.word	0x00008eb0
        /*0ae8*/ 	.word	0x00000005
        /*0aec*/ 	.word	0x00000128
        /*0af0*/ 	.short	0x010a
        /*0af2*/ 	.byte	0xff
	.zero		1


	//   ....[160]....
        /*0af4*/ 	.word	0x00008f10
        /*0af8*/ 	.word	0x00000000
        /*0afc*/ 	.word	0x00000120
        /*0b00*/ 	.short	0x010a
        /*0b02*/ 	.byte	0xff
	.zero		1


	//   ....[161]....
        /*0b04*/ 	.word	0x00008f60
        /*0b08*/ 	.word	0x00000003
        /*0b0c*/ 	.word	0x00000140
        /*0b10*/ 	.short	0x010a
        /*0b12*/ 	.byte	0xff
	.zero		1


	//   ....[162]....
        /*0b14*/ 	.word	0x00008fb0
        /*0b18*/ 	.word	0x00000002
        /*0b1c*/ 	.word	0x00000110
        /*0b20*/ 	.short	0x010a
        /*0b22*/ 	.byte	0xff
	.zero		1


	//   ....[163]....
        /*0b24*/ 	.word	0x00009000
        /*0b28*/ 	.word	0x00000064
        /*0b2c*/ 	.word	0x00000160
        /*0b30*/ 	.short	0x010a
        /*0b32*/ 	.byte	0xff
	.zero		1


	//   ....[164]....
        /*0b34*/ 	.word	0x00009050
        /*0b38*/ 	.word	0x0000006d
        /*0b3c*/ 	.word	0x00000110
        /*0b40*/ 	.short	0x010a
        /*0b42*/ 	.byte	0xff
	.zero		1


	//----- nvinfo : EIATTR_NUM_MBARRIERS
	.align		4
.L_47:
        /*0b44*/ 	.byte	0x03, 0x38
        /*0b46*/ 	.short	0x0038


	//----- nvinfo : EIATTR_EXIT_INSTR_OFFSETS
	.align		4
        /*0b48*/ 	.byte	0x04, 0x1c
        /*0b4a*/ 	.short	(.L_49 - .L_48)


	//   ....[0]....
.L_48:
        /*0b4c*/ 	.word	0x000032f0


	//   ....[1]....
        /*0b50*/ 	.word	0x00003800


	//   ....[2]....
        /*0b54*/ 	.word	0x00003860


	//   ....[3]....
        /*0b58*/ 	.word	0x00004700


	//   ....[4]....
        /*0b5c*/ 	.word	0x000055c0


	//   ....[5]....
        /*0b60*/ 	.word	0x00005600


	//   ....[6]....
        /*0b64*/ 	.word	0x00008230


	//----- nvinfo : EIATTR_MAX_THREADS
	.align		4
.L_49:
        /*0b68*/ 	.byte	0x04, 0x05
        /*0b6a*/ 	.short	(.L_51 - .L_50)
.L_50:
        /*0b6c*/ 	.word	0x00000100
        /*0b70*/ 	.word	0x00000001
        /*0b74*/ 	.word	0x00000001


	//----- nvinfo : EIATTR_CRS_STACK_SIZE
	.align		4
.L_51:
        /*0b78*/ 	.byte	0x04, 0x1e
        /*0b7a*/ 	.short	(.L_53 - .L_52)
.L_52:
        /*0b7c*/ 	.word	0x00000000


	//----- nvinfo : EIATTR_CBANK_PARAM_SIZE
	.align		4
.L_53:
        /*0b80*/ 	.byte	0x03, 0x19
        /*0b82*/ 	.short	0x0800


	//----- nvinfo : EIATTR_PARAM_CBANK
	.align		4
        /*0b84*/ 	.byte	0x04, 0x0a
        /*0b86*/ 	.short	(.L_55 - .L_54)
	.align		4
.L_54:
        /*0b88*/ 	.word	index@(.nv.constant0._ZN7cutlass13device_kernelINS_4gemm6kernel13GemmUniversalIN4cute5tupleIJiiiiEEENS1_10collective13CollectiveMmaINS1_35MainloopSm100TmaUmmaWarpSpecializedILi17ELi2ELi4ENS5_IJNS4_1CILi8EEENSA_ILi1EEESC_EEEEENS5_IJNSA_ILi64EEENSA_ILi128EEESF_EEENS_12float_e5m2_tENS5_IJlSC_lEEESI_SJ_NS4_8TiledMMAINS4_8MMA_AtomIJNS4_10MMA_TraitsINS4_19SM100_MMA_F8F6F4_SSEJSI_SI_fSF_SG_NS4_17integral_constantINS4_4UMMA5MajorELSQ_0EEESR_NSO_INSP_7ScaleInELSS_0EEEST_EEEEEENS4_6LayoutINS5_IJSC_SC_SC_EEENS5_IJNSA_ILi0EEESY_SY_EEEEENS5_IJNS4_10UnderscoreES11_S11_EEEEENS4_13SM90_TMA_LOADENS4_14ComposedLayoutINS4_7SwizzleILi2ELi4ELi3EEENS4_18smem_ptr_flag_bitsILi8EEENSW_INS5_IJSB_SF_EEENS5_IJSF_SC_EEEEEEEvNS4_8identityENS4_23SM90_TMA_LOAD_MULTICASTES1D_vS1E_EENS_8epilogue10collective18CollectiveEpilogueINS1H_23Sm100TmaWarpSpecializedILi2ELi2ELi32ELb0ELb0EEEJSH_NS5_IJNSW_ISF_SC_EES1M_EEESI_SJ_SI_SJ_NS1H_6fusion15FusionCallbacksIS1L_NS1O_17LinearCombinationISI_fSI_fLNS_15FloatRoundStyleE2EEESH_S1N_JEEENS4_5SM1004TMEM4LOAD26SM100_TMEM_LOAD_16dp32b32xES14_S1D_NS4_39AutoVectorizingCopyWithAssumedAlignmentILi128EEENS4_14SM90_TMA_STOREES1D_S1Z_S1Z_EEEvvEEEEvNT_6ParamsE)
        /*0b8c*/ 	.short	0x0380
        /*0b8e*/ 	.short	0x0800


	//----- nvinfo : EIATTR_SW_WAR
	.align		4
.L_55:
        /*0b90*/ 	.byte	0x04, 0x36
        /*0b92*/ 	.short	(.L_57 - .L_56)
.L_56:
        /*0b94*/ 	.word	0x00000008
.L_57:


//--------------------- .nv.callgraph             --------------------------
	.section	.nv.callgraph,"",@"SHT_CUDA_CALLGRAPH"
	.align	4
	.sectionentsize	8
	.align		4
        /*0000*/ 	.word	0x00000000
	.align		4
        /*0004*/ 	.word	0xffffffff
	.align		4
        /*0008*/ 	.word	index@(_ZN7cutlass13device_kernelINS_4gemm6kernel13GemmUniversalIN4cute5tupleIJiiiiEEENS1_10collective13CollectiveMmaINS1_35MainloopSm100TmaUmmaWarpSpecializedILi17ELi2ELi4ENS5_IJNS4_1CILi8EEENSA_ILi1EEESC_EEEEENS5_IJNSA_ILi64EEENSA_ILi128EEESF_EEENS_12float_e5m2_tENS5_IJlSC_lEEESI_SJ_NS4_8TiledMMAINS4_8MMA_AtomIJNS4_10MMA_TraitsINS4_19SM100_MMA_F8F6F4_SSEJSI_SI_fSF_SG_NS4_17integral_constantINS4_4UMMA5MajorELSQ_0EEESR_NSO_INSP_7ScaleInELSS_0EEEST_EEEEEENS4_6LayoutINS5_IJSC_SC_SC_EEENS5_IJNSA_ILi0EEESY_SY_EEEEENS5_IJNS4_10UnderscoreES11_S11_EEEEENS4_13SM90_TMA_LOADENS4_14ComposedLayoutINS4_7SwizzleILi2ELi4ELi3EEENS4_18smem_ptr_flag_bitsILi8EEENSW_INS5_IJSB_SF_EEENS5_IJSF_SC_EEEEEEEvNS4_8identityENS4_23SM90_TMA_LOAD_MULTICASTES1D_vS1E_EENS_8epilogue10collective18CollectiveEpilogueINS1H_23Sm100TmaWarpSpecializedILi2ELi2ELi32ELb0ELb0EEEJSH_NS5_IJNSW_ISF_SC_EES1M_EEESI_SJ_SI_SJ_NS1H_6fusion15FusionCallbacksIS1L_NS1O_17LinearCombinationISI_fSI_fLNS_15FloatRoundStyleE2EEESH_S1N_JEEENS4_5SM1004TMEM4LOAD26SM100_TMEM_LOAD_16dp32b32xES14_S1D_NS4_39AutoVectorizingCopyWithAssumedAlignmentILi128EEENS4_14SM90_TMA_STOREES1D_S1Z_S1Z_EEEvvEEEEvNT_6ParamsE)
	.align		4
        /*000c*/ 	.word	index@(__assertfail)
	.align		4
        /*0010*/ 	.word	0x00000000
	.align		4
        /*0014*/ 	.word	0xfffffffe
	.align		4
        /*0018*/ 	.word	0x00000000
	.align		4
        /*001c*/ 	.word	0xfffffffd
	.align		4
        /*0020*/ 	.word	0x00000000
	.align		4
        /*0024*/ 	.word	0xfffffffc


//--------------------- .nv.constant4             --------------------------
	.section	.nv.constant4,"a",@progbits
	.align	8
	.align		8
.nv.constant4:
        /*0000*/ 	.dword	__assertfail
	.align		8
        /*0008*/ 	.dword	__unnamed_1
	.align		8
        /*0010*/ 	.dword	__unnamed_2
	.align		8
        /*0018*/ 	.dword	_ZN40_INTERNAL_ff743226_4_k_cu_905f975d_314604cuda3std3__45__cpo5beginE
	.align		8
        /*0020*/ 	.dword	_ZN40_INTERNAL_ff743226_4_k_cu_905f975d_314604cuda3std3__45__cpo3endE
	.align		8
        /*0028*/ 	.dword	_ZN40_INTERNAL_ff743226_4_k_cu_905f975d_314604cuda3std3__45__cpo6cbeginE
	.align		8
        /*0030*/ 	.dword	_ZN40_INTERNAL_ff743226_4_k_cu_905f975d_314604cuda3std3__45__cpo4cendE
	.align		8
        /*0038*/ 	.dword	_ZN40_INTERNAL_ff743226_4_k_cu_905f975d_314604cuda3std3__442_GLOBAL__N__ff743226_4_k_cu_905f975d_314606ignoreE
	.align		8
        /*0040*/ 	.dword	_ZN40_INTERNAL_ff743226_4_k_cu_905f975d_314604cuda3std3__419piecewise_constructE
	.align		8
        /*0048*/ 	.dword	_ZN40_INTERNAL_ff743226_4_k_cu_905f975d_314604cuda3std3__48in_placeE
	.align		8
        /*0050*/ 	.dword	_ZN40_INTERNAL_ff743226_4_k_cu_905f975d_314604cuda3std6ranges3__45__cpo4swapE
	.align		8
        /*0058*/ 	.dword	_ZN40_INTERNAL_ff743226_4_k_cu_905f975d_314604cuda3std6ranges3__45__cpo9iter_moveE
	.align		8
        /*0060*/ 	.dword	_ZN40_INTERNAL_ff743226_4_k_cu_905f975d_314604cute7productE
	.align		8
        /*0068*/ 	.dword	_ZN40_INTERNAL_ff743226_4_k_cu_905f975d_314604cute1_E
	.align		8
        /*0070*/ 	.dword	$str$25
	.align		8
        /*0078*/ 	.dword	$str$26
	.align		8
        /*0080*/ 	.dword	$str$27
	.align		8
        /*0088*/ 	.dword	$str$28


//--------------------- .text._ZN7cutlass13device_kernelINS_4gemm6kernel13GemmUniversalIN4cute5tupleIJiiiiEEENS1_10collective13CollectiveMmaINS1_35MainloopSm100TmaUmmaWarpSpecializedILi17ELi2ELi4ENS5_IJNS4_1CILi8EEENSA_ILi1EEESC_EEEEENS5_IJNSA_ILi64EEENSA_ILi128EEESF_EEENS_12float_e5m2_tENS5_IJlSC_lEEESI_SJ_NS4_8TiledMMAINS4_8MMA_AtomIJNS4_10MMA_TraitsINS4_19SM100_MMA_F8F6F4_SSEJSI_SI_fSF_SG_NS4_17integral_constantINS4_4UMMA5MajorELSQ_0EEESR_NSO_INSP_7ScaleInELSS_0EEEST_EEEEEENS4_6LayoutINS5_IJSC_SC_SC_EEENS5_IJNSA_ILi0EEESY_SY_EEEEENS5_IJNS4_10UnderscoreES11_S11_EEEEENS4_13SM90_TMA_LOADENS4_14ComposedLayoutINS4_7SwizzleILi2ELi4ELi3EEENS4_18smem_ptr_flag_bitsILi8EEENSW_INS5_IJSB_SF_EEENS5_IJSF_SC_EEEEEEEvNS4_8identityENS4_23SM90_TMA_LOAD_MULTICASTES1D_vS1E_EENS_8epilogue10collective18CollectiveEpilogueINS1H_23Sm100TmaWarpSpecializedILi2ELi2ELi32ELb0ELb0EEEJSH_NS5_IJNSW_ISF_SC_EES1M_EEESI_SJ_SI_SJ_NS1H_6fusion15FusionCallbacksIS1L_NS1O_17LinearCombinationISI_fSI_fLNS_15FloatRoundStyleE2EEESH_S1N_JEEENS4_5SM1004TMEM4LOAD26SM100_TMEM_LOAD_16dp32b32xES14_S1D_NS4_39AutoVectorizingCopyWithAssumedAlignmentILi128EEENS4_14SM90_TMA_STOREES1D_S1Z_S1Z_EEEvvEEEEvNT_6ParamsE --------------------------
	.section	.text._ZN7cutlass13device_kernelINS_4gemm6kernel13GemmUniversalIN4cute5tupleIJiiiiEEENS1_10collective13CollectiveMmaINS1_35MainloopSm100TmaUmmaWarpSpecializedILi17ELi2ELi4ENS5_IJNS4_1CILi8EEENSA_ILi1EEESC_EEEEENS5_IJNSA_ILi64EEENSA_ILi128EEESF_EEENS_12float_e5m2_tENS5_IJlSC_lEEESI_SJ_NS4_8TiledMMAINS4_8MMA_AtomIJNS4_10MMA_TraitsINS4_19SM100_MMA_F8F6F4_SSEJSI_SI_fSF_SG_NS4_17integral_constantINS4_4UMMA5MajorELSQ_0EEESR_NSO_INSP_7ScaleInELSS_0EEEST_EEEEEENS4_6LayoutINS5_IJSC_SC_SC_EEENS5_IJNSA_ILi0EEESY_SY_EEEEENS5_IJNS4_10UnderscoreES11_S11_EEEEENS4_13SM90_TMA_LOADENS4_14ComposedLayoutINS4_7SwizzleILi2ELi4ELi3EEENS4_18smem_ptr_flag_bitsILi8EEENSW_INS5_IJSB_SF_EEENS5_IJSF_SC_EEEEEEEvNS4_8identityENS4_23SM90_TMA_LOAD_MULTICASTES1D_vS1E_EENS_8epilogue10collective18CollectiveEpilogueINS1H_23Sm100TmaWarpSpecializedILi2ELi2ELi32ELb0ELb0EEEJSH_NS5_IJNSW_ISF_SC_EES1M_EEESI_SJ_SI_SJ_NS1H_6fusion15FusionCallbacksIS1L_NS1O_17LinearCombinationISI_fSI_fLNS_15FloatRoundStyleE2EEESH_S1N_JEEENS4_5SM1004TMEM4LOAD26SM100_TMEM_LOAD_16dp32b32xES14_S1D_NS4_39AutoVectorizingCopyWithAssumedAlignmentILi128EEENS4_14SM90_TMA_STOREES1D_S1Z_S1Z_EEEvvEEEEvNT_6ParamsE,"ax",@progbits
	.align	128
.text._ZN7cutlass13device_kernelINS_4gemm6kernel13GemmUniversalIN4cute5tupleIJiiiiEEENS1_10collective13CollectiveMmaINS1_35MainloopSm100TmaUmmaWarpSpecializedILi17ELi2ELi4ENS5_IJNS4_1CILi8EEENSA_ILi1EEESC_EEEEENS5_IJNSA_ILi64EEENSA_ILi128EEESF_EEENS_12float_e5m2_tENS5_IJlSC_lEEESI_SJ_NS4_8TiledMMAINS4_8MMA_AtomIJNS4_10MMA_TraitsINS4_19SM100_MMA_F8F6F4_SSEJSI_SI_fSF_SG_NS4_17integral_constantINS4_4UMMA5MajorELSQ_0EEESR_NSO_INSP_7ScaleInELSS_0EEEST_EEEEEENS4_6LayoutINS5_IJSC_SC_SC_EEENS5_IJNSA_ILi0EEESY_SY_EEEEENS5_IJNS4_10UnderscoreES11_S11_EEEEENS4_13SM90_TMA_LOADENS4_14ComposedLayoutINS4_7SwizzleILi2ELi4ELi3EEENS4_18smem_ptr_flag_bitsILi8EEENSW_INS5_IJSB_SF_EEENS5_IJSF_SC_EEEEEEEvNS4_8identityENS4_23SM90_TMA_LOAD_MULTICASTES1D_vS1E_EENS_8epilogue10collective18CollectiveEpilogueINS1H_23Sm100TmaWarpSpecializedILi2ELi2ELi32ELb0ELb0EEEJSH_NS5_IJNSW_ISF_SC_EES1M_EEESI_SJ_SI_SJ_NS1H_6fusion15FusionCallbacksIS1L_NS1O_17LinearCombinationISI_fSI_fLNS_15FloatRoundStyleE2EEESH_S1N_JEEENS4_5SM1004TMEM4LOAD26SM100_TMEM_LOAD_16dp32b32xES14_S1D_NS4_39AutoVectorizingCopyWithAssumedAlignmentILi128EEENS4_14SM90_TMA_STOREES1D_S1Z_S1Z_EEEvvEEEEvNT_6ParamsE:
        .type           _ZN7cutlass13device_kernelINS_4gemm6kernel13GemmUniversalIN4cute5tupleIJiiiiEEENS1_10collective13CollectiveMmaINS1_35MainloopSm100TmaUmmaWarpSpecializedILi17ELi2ELi4ENS5_IJNS4_1CILi8EEENSA_ILi1EEESC_EEEEENS5_IJNSA_ILi64EEENSA_ILi128EEESF_EEENS_12float_e5m2_tENS5_IJlSC_lEEESI_SJ_NS4_8TiledMMAINS4_8MMA_AtomIJNS4_10MMA_TraitsINS4_19SM100_MMA_F8F6F4_SSEJSI_SI_fSF_SG_NS4_17integral_constantINS4_4UMMA5MajorELSQ_0EEESR_NSO_INSP_7ScaleInELSS_0EEEST_EEEEEENS4_6LayoutINS5_IJSC_SC_SC_EEENS5_IJNSA_ILi0EEESY_SY_EEEEENS5_IJNS4_10UnderscoreES11_S11_EEEEENS4_13SM90_TMA_LOADENS4_14ComposedLayoutINS4_7SwizzleILi2ELi4ELi3EEENS4_18smem_ptr_flag_bitsILi8EEENSW_INS5_IJSB_SF_EEENS5_IJSF_SC_EEEEEEEvNS4_8identityENS4_23SM90_TMA_LOAD_MULTICASTES1D_vS1E_EENS_8epilogue10collective18CollectiveEpilogueINS1H_23Sm100TmaWarpSpecializedILi2ELi2ELi32ELb0ELb0EEEJSH_NS5_IJNSW_ISF_SC_EES1M_EEESI_SJ_SI_SJ_NS1H_6fusion15FusionCallbacksIS1L_NS1O_17LinearCombinationISI_fSI_fLNS_15FloatRoundStyleE2EEESH_S1N_JEEENS4_5SM1004TMEM4LOAD26SM100_TMEM_LOAD_16dp32b32xES14_S1D_NS4_39AutoVectorizingCopyWithAssumedAlignmentILi128EEENS4_14SM90_TMA_STOREES1D_S1Z_S1Z_EEEvvEEEEvNT_6ParamsE,@function
        .size           _ZN7cutlass13device_kernelINS_4gemm6kernel13GemmUniversalIN4cute5tupleIJiiiiEEENS1_10collective13CollectiveMmaINS1_35MainloopSm100TmaUmmaWarpSpecializedILi17ELi2ELi4ENS5_IJNS4_1CILi8EEENSA_ILi1EEESC_EEEEENS5_IJNSA_ILi64EEENSA_ILi128EEESF_EEENS_12float_e5m2_tENS5_IJlSC_lEEESI_SJ_NS4_8TiledMMAINS4_8MMA_AtomIJNS4_10MMA_TraitsINS4_19SM100_MMA_F8F6F4_SSEJSI_SI_fSF_SG_NS4_17integral_constantINS4_4UMMA5MajorELSQ_0EEESR_NSO_INSP_7ScaleInELSS_0EEEST_EEEEEENS4_6LayoutINS5_IJSC_SC_SC_EEENS5_IJNSA_ILi0EEESY_SY_EEEEENS5_IJNS4_10UnderscoreES11_S11_EEEEENS4_13SM90_TMA_LOADENS4_14ComposedLayoutINS4_7SwizzleILi2ELi4ELi3EEENS4_18smem_ptr_flag_bitsILi8EEENSW_INS5_IJSB_SF_EEENS5_IJSF_SC_EEEEEEEvNS4_8identityENS4_23SM90_TMA_LOAD_MULTICASTES1D_vS1E_EENS_8epilogue10collective18CollectiveEpilogueINS1H_23Sm100TmaWarpSpecializedILi2ELi2ELi32ELb0ELb0EEEJSH_NS5_IJNSW_ISF_SC_EES1M_EEESI_SJ_SI_SJ_NS1H_6fusion15FusionCallbacksIS1L_NS1O_17LinearCombinationISI_fSI_fLNS_15FloatRoundStyleE2EEESH_S1N_JEEENS4_5SM1004TMEM4LOAD26SM100_TMEM_LOAD_16dp32b32xES14_S1D_NS4_39AutoVectorizingCopyWithAssumedAlignmentILi128EEENS4_14SM90_TMA_STOREES1D_S1Z_S1Z_EEEvvEEEEvNT_6ParamsE,(.L_x_189 - _ZN7cutlass13device_kernelINS_4gemm6kernel13GemmUniversalIN4cute5tupleIJiiiiEEENS1_10collective13CollectiveMmaINS1_35MainloopSm100TmaUmmaWarpSpecializedILi17ELi2ELi4ENS5_IJNS4_1CILi8EEENSA_ILi1EEESC_EEEEENS5_IJNSA_ILi64EEENSA_ILi128EEESF_EEENS_12float_e5m2_tENS5_IJlSC_lEEESI_SJ_NS4_8TiledMMAINS4_8MMA_AtomIJNS4_10MMA_TraitsINS4_19SM100_MMA_F8F6F4_SSEJSI_SI_fSF_SG_NS4_17integral_constantINS4_4UMMA5MajorELSQ_0EEESR_NSO_INSP_7ScaleInELSS_0EEEST_EEEEEENS4_6LayoutINS5_IJSC_SC_SC_EEENS5_IJNSA_ILi0EEESY_SY_EEEEENS5_IJNS4_10UnderscoreES11_S11_EEEEENS4_13SM90_TMA_LOADENS4_14ComposedLayoutINS4_7SwizzleILi2ELi4ELi3EEENS4_18smem_ptr_flag_bitsILi8EEENSW_INS5_IJSB_SF_EEENS5_IJSF_SC_EEEEEEEvNS4_8identityENS4_23SM90_TMA_LOAD_MULTICASTES1D_vS1E_EENS_8epilogue10collective18CollectiveEpilogueINS1H_23Sm100TmaWarpSpecializedILi2ELi2ELi32ELb0ELb0EEEJSH_NS5_IJNSW_ISF_SC_EES1M_EEESI_SJ_SI_SJ_NS1H_6fusion15FusionCallbacksIS1L_NS1O_17LinearCombinationISI_fSI_fLNS_15FloatRoundStyleE2EEESH_S1N_JEEENS4_5SM1004TMEM4LOAD26SM100_TMEM_LOAD_16dp32b32xES14_S1D_NS4_39AutoVectorizingCopyWithAssumedAlignmentILi128EEENS4_14SM90_TMA_STOREES1D_S1Z_S1Z_EEEvvEEEEvNT_6ParamsE)
        .other          _ZN7cutlass13device_kernelINS_4gemm6kernel13GemmUniversalIN4cute5tupleIJiiiiEEENS1_10collective13CollectiveMmaINS1_35MainloopSm100TmaUmmaWarpSpecializedILi17ELi2ELi4ENS5_IJNS4_1CILi8EEENSA_ILi1EEESC_EEEEENS5_IJNSA_ILi64EEENSA_ILi128EEESF_EEENS_12float_e5m2_tENS5_IJlSC_lEEESI_SJ_NS4_8TiledMMAINS4_8MMA_AtomIJNS4_10MMA_TraitsINS4_19SM100_MMA_F8F6F4_SSEJSI_SI_fSF_SG_NS4_17integral_constantINS4_4UMMA5MajorELSQ_0EEESR_NSO_INSP_7ScaleInELSS_0EEEST_EEEEEENS4_6LayoutINS5_IJSC_SC_SC_EEENS5_IJNSA_ILi0EEESY_SY_EEEEENS5_IJNS4_10UnderscoreES11_S11_EEEEENS4_13SM90_TMA_LOADENS4_14ComposedLayoutINS4_7SwizzleILi2ELi4ELi3EEENS4_18smem_ptr_flag_bitsILi8EEENSW_INS5_IJSB_SF_EEENS5_IJSF_SC_EEEEEEEvNS4_8identityENS4_23SM90_TMA_LOAD_MULTICASTES1D_vS1E_EENS_8epilogue10collective18CollectiveEpilogueINS1H_23Sm100TmaWarpSpecializedILi2ELi2ELi32ELb0ELb0EEEJSH_NS5_IJNSW_ISF_SC_EES1M_EEESI_SJ_SI_SJ_NS1H_6fusion15FusionCallbacksIS1L_NS1O_17LinearCombinationISI_fSI_fLNS_15FloatRoundStyleE2EEESH_S1N_JEEENS4_5SM1004TMEM4LOAD26SM100_TMEM_LOAD_16dp32b32xES14_S1D_NS4_39AutoVectorizingCopyWithAssumedAlignmentILi128EEENS4_14SM90_TMA_STOREES1D_S1Z_S1Z_EEEvvEEEEvNT_6ParamsE,@"STO_CUDA_ENTRY STV_DEFAULT"
_ZN7cutlass13device_kernelINS_4gemm6kernel13GemmUniversalIN4cute5tupleIJiiiiEEENS1_10collective13CollectiveMmaINS1_35MainloopSm100TmaUmmaWarpSpecializedILi17ELi2ELi4ENS5_IJNS4_1CILi8EEENSA_ILi1EEESC_EEEEENS5_IJNSA_ILi64EEENSA_ILi128EEESF_EEENS_12float_e5m2_tENS5_IJlSC_lEEESI_SJ_NS4_8TiledMMAINS4_8MMA_AtomIJNS4_10MMA_TraitsINS4_19SM100_MMA_F8F6F4_SSEJSI_SI_fSF_SG_NS4_17integral_constantINS4_4UMMA5MajorELSQ_0EEESR_NSO_INSP_7ScaleInELSS_0EEEST_EEEEEENS4_6LayoutINS5_IJSC_SC_SC_EEENS5_IJNSA_ILi0EEESY_SY_EEEEENS5_IJNS4_10UnderscoreES11_S11_EEEEENS4_13SM90_TMA_LOADENS4_14ComposedLayoutINS4_7SwizzleILi2ELi4ELi3EEENS4_18smem_ptr_flag_bitsILi8EEENSW_INS5_IJSB_SF_EEENS5_IJSF_SC_EEEEEEEvNS4_8identityENS4_23SM90_TMA_LOAD_MULTICASTES1D_vS1E_EENS_8epilogue10collective18CollectiveEpilogueINS1H_23Sm100TmaWarpSpecializedILi2ELi2ELi32ELb0ELb0EEEJSH_NS5_IJNSW_ISF_SC_EES1M_EEESI_SJ_SI_SJ_NS1H_6fusion15FusionCallbacksIS1L_NS1O_17LinearCombinationISI_fSI_fLNS_15FloatRoundStyleE2EEESH_S1N_JEEENS4_5SM1004TMEM4LOAD26SM100_TMEM_LOAD_16dp32b32xES14_S1D_NS4_39AutoVectorizingCopyWithAssumedAlignmentILi128EEENS4_14SM90_TMA_STOREES1D_S1Z_S1Z_EEEvvEEEEvNT_6ParamsE:
[----:B------:R-:W1:Y:S01]  /*0000*/  LDC R1, c[0x0][0x37c] ;  /* 0x0000df00ff017b82 */ /* 0x000e620000000800 */
[----:B------:R-:W2:Y:S01]  /*0010*/  S2R R93, SR_TID.X ;  /* 0x00000000005d7919 */ /* 0x000ea20000002100 */
[----:B------:R-:W3:Y:S01]  /*0020*/  LDCU.64 UR8, c[0x0][0x890] ;  /* 0x00011200ff0877ac */ /* 0x000ee20008000a00 */
[----:B------:R-:W-:Y:S02]  /*0030*/  PRMT R84, RZ, 0x7610, R84 ;  /* 0x00007610ff547816 */ /* 0x000fe40000000054 */
[----:B------:R-:W-:Y:S01]  /*0040*/  ELECT P3, URZ, PT ;  /* 0x0000000000ff782f */ /* 0x000fe20003860000 */
[----:B---3--:R-:W-:-:S04]  /*0050*/  UISETP.NE.U32.AND UP0, UPT, UR8, URZ, UPT ;  /* 0x000000ff0800728c */ /* 0x008fc8000bf05070 */
[----:B------:R-:W-:Y:S01]  /*0060*/  UISETP.NE.AND.EX UP0, UPT, UR9, URZ, UPT, UP0 ;  /* 0x000000ff0900728c */ /* 0x000fe2000bf05300 */
[----:B--2---:R-:W-:-:S05]  /*0070*/  SHF.R.U32.HI R85, RZ, 0x5, R93 ;  /* 0x00000005ff557819 */ /* 0x004fca000001165d */
[----:B------:R-:W2:Y:S02]  /*0080*/  SHFL.IDX PT, R0, R85, RZ, 0x1f ;  /* 0x00001fff55007589 */ /* 0x000ea400000e0000 */
[----:B--2---:R-:W-:Y:S01]  /*0090*/  R2UR UR18, R0 ;  /* 0x00000000001272ca */ /* 0x004fe200000e0000 */
[----:B-1----:R-:W-:-:S14]  /*00a0*/  BRA.U UP0, `(.L_x_0) ;  /* 0x0000000100307547 */ /* 0x002fdc000b800000 */
[----:B------:R-:W1:Y:S02]  /*00b0*/  LDCU.64 UR4, c[0x0][0x888] ;  /* 0x00011100ff0477ac */ /* 0x000e640008000a00 */
[----:B-1----:R-:W-:-:S04]  /*00c0*/  UISETP.NE.U32.AND UP0, UPT, UR4, URZ, UPT ;  /* 0x000000ff0400728c */ /* 0x002fc8000bf05070 */
[----:B------:R-:W-:-:S09]  /*00d0*/  UISETP.NE.AND.EX UP0, UPT, UR5, URZ, UPT, UP0 ;  /* 0x000000ff0500728c */ /* 0x000fd2000bf05300 */
[----:B------:R-:W-:Y:S05]  /*00e0*/  BRA.U !UP0, `(.L_x_1) ;  /* 0x0000000108147547 */ /* 0x000fea000b800000 */
[----:B------:R-:W1:Y:S01]  /*00f0*/  LDC.64 R2, c[0x0][0x888] ;  /* 0x00022200ff027b82 */ /* 0x000e620000000a00 */
[----:B------:R-:W1:Y:S02]  /*0100*/  LDCU.64 UR4, c[0x0][0x358] ;  /* 0x00006b00ff0477ac */ /* 0x000e640008000a00 */
[----:B-1----:R1:W5:Y:S01]  /*0110*/  LDG.E R41, desc[UR4][R2.64] ;  /* 0x0000000402297981 */ /* 0x002362000c1e1900 */
[----:B------:R-:W-:Y:S01]  /*0120*/  HFMA2 R84, -RZ, RZ, 0, 5.9604644775390625e-08 ;  /* 0x00000001ff547431 */ /* 0x000fe200000001ff */
[----:B------:R-:W-:Y:S05]  /*0130*/  BRA `(.L_x_0) ;  /* 0x00000000000c7947 */ /* 0x000fea0003800000 */
.L_x_1:
[----:B------:R-:W1:Y:S01]  /*0140*/  LDCU UR4, c[0x0][0x880] ;  /* 0x00011000ff0477ac */ /* 0x000e620008000800 */
[----:B------:R-:W-:Y:S01]  /*0150*/  HFMA2 R84, -RZ, RZ, 0, 5.9604644775390625e-08 ;  /* 0x00000001ff547431 */ /* 0x000fe200000001ff */
[----:B-1----:R-:W-:-:S07]  /*0160*/  MOV R41, UR4 ;  /* 0x0000000400297c02 */ /* 0x002fce0008000f00 */
.L_x_0:
[----:B------:R-:W2:Y:S02]  /*0170*/  LDCU.64 UR4, c[0x0][0x8b0] ;  /* 0x00011600ff0477ac */ /* 0x000ea40008000a00 */
[----:B--2---:R-:W-:-:S04]  /*0180*/  UISETP.NE.U32.AND UP0, UPT, UR4, URZ, UPT ;  /* 0x000000ff0400728c */ /* 0x004fc8000bf05070 */
[----:B------:R-:W-:-:S09]  /*0190*/  UISETP.NE.AND.EX UP0, UPT, UR5, URZ, UPT, UP0 ;  /* 0x000000ff0500728c */ /* 0x000fd2000bf05300 */
[----:B------:R-:W-:Y:S05]  /*01a0*/  BRA.U UP0, `(.L_x_2) ;  /* 0x0000000100287547 */ /* 0x000fea000b800000 */
[----:B------:R-:W2:Y:S02]  /*01b0*/  LDCU.64 UR4, c[0x0][0x8a8] ;  /* 0x00011500ff0477ac */ /* 0x000ea40008000a00 */
[----:B--2---:R-:W-:-:S04]  /*01c0*/  UISETP.NE.U32.AND UP0, UPT, UR4, URZ, UPT ;  /* 0x000000ff0400728c */ /* 0x004fc8000bf05070 */
[----:B------:R-:W-:-:S09]  /*01d0*/  UISETP.NE.AND.EX UP0, UPT, UR5, URZ, UPT, UP0 ;  /* 0x000000ff0500728c */ /* 0x000fd2000bf05300 */
[----:B------:R-:W-:Y:S05]  /*01e0*/  BRA.U !UP0, `(.L_x_3) ;  /* 0x0000000108107547 */ /* 0x000fea000b800000 */
[----:B------:R-:W2:Y:S01]  /*01f0*/  LDC.64 R38, c[0x0][0x8a8] ;  /* 0x00022a00ff267b82 */ /* 0x000ea20000000a00 */
[----:B------:R-:W2:Y:S02]  /*0200*/  LDCU.64 UR4, c[0x0][0x358] ;  /* 0x00006b00ff0477ac */ /* 0x000ea40008000a00 */
[----:B--2---:R2:W5:Y:S01]  /*0210*/  LDG.E R38, desc[UR4][R38.64] ;  /* 0x0000000426267981 */ /* 0x004562000c1e1900 */
[----:B------:R-:W-:Y:S05]  /*0220*/  BRA `(.L_x_2) ;  /* 0x0000000000087947 */ /* 0x000fea0003800000 */
.L_x_3:
[----:B------:R-:W2:Y:S02]  /*0230*/  LDCU UR4, c[0x0][0x8a0] ;  /* 0x00011400ff0477ac */ /* 0x000ea40008000800 */
[----:B--2---:R-:W-:Y:S02]  /*0240*/  MOV R38, UR4 ;  /* 0x0000000400267c02 */ /* 0x004fe40008000f00 */
.L_x_2:
[----:B------:R-:W-:Y:S01]  /*0250*/  IMAD.U32 R0, RZ, RZ, UR18 ;  /* 0x00000012ff007e24 */ /* 0x000fe2000f8e00ff */
[----:B------:R-:W-:Y:S04]  /*0260*/  BSSY.RECONVERGENT B0, `(.L_x_4) ;  /* 0x000000c000007945 */ /* 0x000fe80003800200 */
[C---:B------:R-:W-:Y:S02]  /*0270*/  ISETP.NE.OR P1, PT, R0.reuse, 0x1, !P3 ;  /* 0x000000010000780c */ /* 0x040fe40005f25670 */
[----:B------:R-:W-:-:S11]  /*0280*/  ISETP.NE.OR P0, PT, R0, 0x3, !P3 ;  /* 0x000000030000780c */ /* 0x000fd60005f05670 */
[----:B------:R-:W-:Y:S05]  /*0290*/  @P1 BRA `(.L_x_5) ;  /* 0x0000000000201947 */ /* 0x000fea0003800000 */
[----:B------:R-:W3:Y:S02]  /*02a0*/  LDCU.64 UR4, c[0x0][0x348] ;  /* 0x00006900ff0477ac */ /* 0x000ee40008000a00 */
[----:B---3--:R-:W-:Y:S02]  /*02b0*/  UIADD3 UR6, UP1, UPT, UR4, 0x80, URZ ;  /* 0x0000008004067890 */ /* 0x008fe4000ff3e0ff */
[----:B------:R-:W-:Y:S02]  /*02c0*/  UIADD3 UR4, UP0, UPT, UR4, 0x180, URZ ;  /* 0x0000018004047890 */ /* 0x000fe4000ff1e0ff */
[----:B------:R-:W-:Y:S02]  /*02d0*/  UIADD3.X UR7, UPT, UPT, URZ, UR5, URZ, UP1, !UPT ;  /* 0x00000005ff077290 */ /* 0x000fe40008ffe4ff */
[----:B------:R-:W-:-:S07]  /*02e0*/  UIADD3.X UR5, UPT, UPT, URZ, UR5, URZ, UP0, !UPT ;  /* 0x00000005ff057290 */ /* 0x000fce00087fe4ff */
[----:B------:R3:W-:Y:S02]  /*02f0*/  UTMACCTL.PF [UR6] ;  /* 0x00000000060079b9 */ /* 0x0007e40008040000 */
[----:B------:R3:W-:Y:S02]  /*0300*/  UTMACCTL.PF [UR4] ;  /* 0x00000000040079b9 */ /* 0x0007e40008040000 */
[----:B---3--:R-:W-:Y:S01]  /*0310*/  NOP ;  /* 0x0000000000007918 */ /* 0x008fe20000000000 */
.L_x_5:
[----:B------:R-:W-:Y:S05]  /*0320*/  BSYNC.RECONVERGENT B0 ;  /* 0x0000000000007941 */ /* 0x000fea0003800200 */
.L_x_4:
[----:B------:R-:W-:Y:S04]  /*0330*/  BSSY.RECONVERGENT B0, `(.L_x_6) ;  /* 0x000000a000007945 */ /* 0x000fe80003800200 */
        /* <DEDUP_REMOVED lines=9> */
.L_x_7:
[----:B------:R-:W-:Y:S05]  /*03d0*/  BSYNC.RECONVERGENT B0 ;  /* 0x0000000000007941 */ /* 0x000fea0003800200 */
.L_x_6:
[----:B------:R-:W3:Y:S01]  /*03e0*/  LDCU.64 UR4, c[0x0][0x888] ;  /* 0x00011100ff0477ac */ /* 0x000ee20008000a00 */
[----:B------:R-:W-:Y:S02]  /*03f0*/  UISETP.EQ.U32.AND UP2, UPT, UR8, URZ, UPT ;  /* 0x000000ff0800728c */ /* 0x000fe4000bf42070 */
[----:B------:R-:W-:Y:S02]  /*0400*/  UPLOP3.LUT UP3, UPT, UPT, UPT, UPT, 0x80, 0x8 ;  /* 0x000000000008789c */ /* 0x000fe40003f6f070 */
[----:B---3--:R-:W-:-:S04]  /*0410*/  UISETP.NE.U32.AND UP0, UPT, UR4, URZ, UPT ;  /* 0x000000ff0400728c */ /* 0x008fc8000bf05070 */
[----:B------:R-:W-:-:S04]  /*0420*/  UISETP.NE.AND.EX UP1, UPT, UR5, URZ, UPT, UP0 ;  /* 0x000000ff0500728c */ /* 0x000fc8000bf25300 */
[----:B------:R-:W-:-:S04]  /*0430*/  UISETP.EQ.OR.EX UP4, UPT, UR9, URZ, !UP1, UP2 ;  /* 0x000000ff0900728c */ /* 0x000fc8000cf82720 */
[----:B------:R-:W-:-:S06]  /*0440*/  UP2UR UR4, UPR, URZ, 0x10 ;  /* 0x00000010ff047883 */ /* 0x000fcc0008000000 */
[----:B------:R-:W-:Y:S01]  /*0450*/  MOV R86, UR4 ;  /* 0x0000000400567c02 */ /* 0x000fe20008000f00 */
[----:B------:R-:W-:Y:S06]  /*0460*/  BRA.U !UP4, `(.L_x_8) ;  /* 0x000000010c207547 */ /* 0x000fec000b800000 */
[----:B------:R-:W-:Y:S01]  /*0470*/  UISETP.NE.U32.AND UP2, UPT, UR8, URZ, UPT ;  /* 0x000000ff0800728c */ /* 0x000fe2000bf45070 */
[----:B-----5:R-:W-:Y:S01]  /*0480*/  FSETP.NEU.AND P0, PT, R41, RZ, PT ;  /* 0x000000ff2900720b */ /* 0x020fe20003f0d000 */
[----:B------:R-:W-:Y:S02]  /*0490*/  USEL UR4, URZ, 0xffffffff, UP1 ;  /* 0xffffffffff047887 */ /* 0x000fe40008800000 */
[----:B------:R-:W-:-:S10]  /*04a0*/  UISETP.NE.AND.EX UP2, UPT, UR9, URZ, UPT, UP2 ;  /* 0x000000ff0900728c */ /* 0x000fd4000bf45320 */
[----:B------:R-:W-:Y:S01]  /*04b0*/  VOTEU.ANY UP0, P0 ;  /* 0x0000000000ff7886 */ /* 0x000fe20000000100 */
[----:B------:R-:W-:-:S04]  /*04c0*/  @!UP2 USEL UR4, URZ, 0xffffffff, UP0 ;  /* 0xffffffffff04a887 */ /* 0x000fc80008000000 */
[----:B------:R-:W-:-:S04]  /*04d0*/  ULOP3.LUT UR4, UR4, 0x1, URZ, 0xc0, !UPT ;  /* 0x0000000104047892 */ /* 0x000fc8000f8ec0ff */
[----:B------:R-:W-:-:S11]  /*04e0*/  UISETP.NE.U32.AND UP3, UPT, UR4, 0x1, UPT ;  /* 0x000000010400788c */ /* 0x000fd6000bf65070 */
.L_x_8:
[----:B-1----:R-:W1:Y:S02]  /*04f0*/  SHFL.IDX PT, R2, R85, RZ, 0x1f ;  /* 0x00001fff55027589 */ /* 0x002e6400000e0000 */
[----:B-1----:R-:W-:-:S13]  /*0500*/  ISETP.NE.AND P0, PT, R2, RZ, PT ;  /* 0x000000ff0200720c */ /* 0x002fda0003f05270 */
[----:B------:R-:W-:Y:S05]  /*0510*/  @P0 BRA `(.L_x_9) ;  /* 0x0000000000cc0947 */ /* 0x000fea0003800000 */
[----:B------:R-:W-:Y:S01]  /*0520*/  ELECT P0, URZ, PT ;  /* 0x0000000000ff782f */ /* 0x000fe20003800000 */
[----:B------:R-:W-:-:S12]  /*0530*/  BSSY.RECONVERGENT B0, `(.L_x_9) ;  /* 0x0000031000007945 */ /* 0x000fd80003800200 */
[----:B------:R-:W-:Y:S05]  /*0540*/  @!P0 BRA `(.L_x_10) ;  /* 0x0000000000bc8947 */ /* 0x000fea0003800000 */
[----:B------:R-:W1:Y:S01]  /*0550*/  S2UR UR4, SR_CgaCtaId ;  /* 0x00000000000479c3 */ /* 0x000e620000008800 */
[----:B------:R-:W-:Y:S01]  /*0560*/  UMOV UR5, 0x400 ;  /* 0x0000040000057882 */ /* 0x000fe20000000000 */
[----:B------:R-:W-:Y:S01]  /*0570*/  UMOV UR8, 0x1 ;  /* 0x0000000100087882 */ /* 0x000fe20000000000 */
[----:B------:R-:W-:Y:S01]  /*0580*/  UMOV UR6, 0x8 ;  /* 0x0000000800067882 */ /* 0x000fe20000000000 */
[----:B------:R-:W-:-:S04]  /*0590*/  UIADD3 UR8, UPT, UPT, -UR8, 0x100000, URZ ;  /* 0x0010000008087890 */ /* 0x000fc8000fffe1ff */
[----:B------:R-:W-:Y:S02]  /*05a0*/  USHF.L.U32 UR9, UR8, 0xb, URZ ;  /* 0x0000000b08097899 */ /* 0x000fe400080006ff */
[----:B------:R-:W-:Y:S02]  /*05b0*/  USHF.L.U32 UR8, UR8, 0x1, URZ ;  /* 0x0000000108087899 */ /* 0x000fe400080006ff */
[----:B------:R-:W-:-:S04]  /*05c0*/  UIADD3 UR6, UPT, UPT, -UR6, 0x100000, URZ ;  /* 0x0010000006067890 */ /* 0x000fc8000fffe1ff */
[----:B------:R-:W-:Y:S02]  /*05d0*/  USHF.L.U32 UR7, UR6, 0xb, URZ ;  /* 0x0000000b06077899 */ /* 0x000fe400080006ff */
[----:B------:R-:W-:Y:S02]  /*05e0*/  USHF.L.U32 UR6, UR6, 0x1, URZ ;  /* 0x0000000106067899 */ /* 0x000fe400080006ff */
[----:B-1----:R-:W-:Y:S01]  /*05f0*/  ULEA UR4, UR4, UR5, 0x18 ;  /* 0x0000000504047291 */ /* 0x002fe2000f8ec0ff */
[----:B------:R-:W1:Y:S11]  /*0600*/  FENCE.VIEW.ASYNC.S ;  /* 0x00000000000073c6 */ /* 0x000e760000000000 */
[----:B-1----:R1:W3:Y:S01]  /*0610*/  SYNCS.EXCH.64 URZ, [UR4], UR8 ;  /* 0x0000000804ff75b2 */ /* 0x0022e20008000100 */
[----:B------:R1:W4:Y:S01]  /*0620*/  SYNCS.EXCH.64 URZ, [UR4+0x88], UR6 ;  /* 0x0000880604ff75b2 */ /* 0x0003220008000100 */
[----:B------:R1:W1:Y:S01]  /*0630*/  SYNCS.EXCH.64 URZ, [UR4+0x8], UR8 ;  /* 0x0000080804ff75b2 */ /* 0x0002620008000100 */
        /* <DEDUP_REMOVED lines=31> */
[----:B---34-:R-:W-:Y:S01]  /*0830*/  NOP ;  /* 0x0000000000007918 */ /* 0x018fe20000000000 */
.L_x_10:
[----:B-1----:R-:W-:Y:S05]  /*0840*/  BSYNC.RECONVERGENT B0 ;  /* 0x0000000000007941 */ /* 0x002fea0003800200 */
.L_x_9:
[----:B------:R-:W1:Y:S01]  /*0850*/  SHFL.IDX PT, R2, R85, RZ, 0x1f ;  /* 0x00001fff55027589 */ /* 0x000e6200000e0000 */
[----:B------:R-:W-:Y:S01]  /*0860*/  NOP ;  /* 0x0000000000007918 */ /* 0x000fe20000000000 */
[----:B-1----:R-:W-:-:S13]  /*0870*/  ISETP.NE.AND P0, PT, R2, 0x1, PT ;  /* 0x000000010200780c */ /* 0x002fda0003f05270 */
[----:B------:R-:W-:Y:S05]  /*0880*/  @P0 BRA `(.L_x_11) ;  /* 0x0000000000480947 */ /* 0x000fea0003800000 */
        /* <DEDUP_REMOVED lines=9> */
[----:B------:R-:W-:Y:S01]  /*0920*/  USHF.L.U32 UR6, UR6, 0x1, URZ ;  /* 0x0000000106067899 */ /* 0x000fe200080006ff */
[----:B------:R-:W-:Y:S01]  /*0930*/  ELECT P0, URZ, PT ;  /* 0x0000000000ff782f */ /* 0x000fe20003800000 */
[----:B-1----:R-:W-:Y:S01]  /*0940*/  ULEA UR4, UR4, UR5, 0x18 ;  /* 0x0000000504047291 */ /* 0x002fe2000f8ec0ff */
[----:B------:R-:W1:Y:S11]  /*0950*/  FENCE.VIEW.ASYNC.S ;  /* 0x00000000000073c6 */ /* 0x000e760000000000 */
[----:B-1----:R1:W3:Y:S01]  /*0960*/  SYNCS.EXCH.64 URZ, [UR4+0x110], UR8 ;  /* 0x0001100804ff75b2 */ /* 0x0022e20008000100 */
[----:B------:R1:W4:Y:S01]  /*0970*/  SYNCS.EXCH.64 URZ, [UR4+0x120], UR6 ;  /* 0x0001200604ff75b2 */ /* 0x0003220008000100 */
[----:B------:R1:W1:Y:S01]  /*0980*/  SYNCS.EXCH.64 URZ, [UR4+0x118], UR8 ;  /* 0x0001180804ff75b2 */ /* 0x0002620008000100 */
[----:B------:R1:W1:Y:S01]  /*0990*/  SYNCS.EXCH.64 URZ, [UR4+0x128], UR6 ;  /* 0x0001280604ff75b2 */ /* 0x0002620008000100 */
[----:B------:R-:W-:Y:S01]  /*09a0*/  NOP ;  /* 0x0000000000007918 */ /* 0x000fe20000000000 */
.L_x_11:
[----:B------:R-:W2:Y:S01]  /*09b0*/  SHFL.IDX PT, R2, R85, RZ, 0x1f ;  /* 0x00001fff55027589 */ /* 0x000ea200000e0000 */
[----:B------:R-:W-:Y:S01]  /*09c0*/  NOP ;  /* 0x0000000000007918 */ /* 0x000fe20000000000 */
[----:B--2---:R-:W-:-:S13]  /*09d0*/  ISETP.NE.AND P0, PT, R2, 0x3, PT ;  /* 0x000000030200780c */ /* 0x004fda0003f05270 */
[----:B------:R-:W-:Y:S05]  /*09e0*/  @P0 BRA `(.L_x_12) ;  /* 0x0000000000300947 */ /* 0x000fea0003800000 */
[----:B-1----:R-:W1:Y:S01]  /*09f0*/  S2UR UR4, SR_CgaCtaId ;  /* 0x00000000000479c3 */ /* 0x002e620000008800 */
[----:B------:R-:W-:Y:S01]  /*0a00*/  UMOV UR6, 0x400 ;  /* 0x0000040000067882 */ /* 0x000fe20000000000 */
[----:B------:R-:W-:Y:S01]  /*0a10*/  UMOV UR5, 0x20 ;  /* 0x0000002000057882 */ /* 0x000fe20000000000 */
[----:B------:R-:W-:Y:S01]  /*0a20*/  ELECT P0, URZ, PT ;  /* 0x0000000000ff782f */ /* 0x000fe20003800000 */
[----:B-1----:R-:W-:Y:S02]  /*0a30*/  ULEA UR6, UR4, UR6, 0x18 ;  /* 0x0000000604067291 */ /* 0x002fe4000f8ec0ff */
[----:B------:R-:W-:-:S04]  /*0a40*/  UIADD3 UR4, UPT, UPT, -UR5, 0x100000, URZ ;  /* 0x0010000005047890 */ /* 0x000fc8000fffe1ff */
[----:B------:R-:W-:Y:S02]  /*0a50*/  USHF.L.U32 UR5, UR4, 0xb, URZ ;  /* 0x0000000b04057899 */ /* 0x000fe400080006ff */
[----:B------:R-:W-:Y:S01]  /*0a60*/  USHF.L.U32 UR4, UR4, 0x1, URZ ;  /* 0x0000000104047899 */ /* 0x000fe200080006ff */
[----:B------:R-:W1:Y:S11]  /*0a70*/  FENCE.VIEW.ASYNC.S ;  /* 0x00000000000073c6 */ /* 0x000e760000000000 */
[----:B-1----:R2:W1:Y:S01]  /*0a80*/  SYNCS.EXCH.64 URZ, [UR6+0x130], UR4 ;  /* 0x0001300406ff75b2 */ /* 0x0024620008000100 */
[----:B------:R2:W1:Y:S02]  /*0a90*/  SYNCS.EXCH.64 URZ, [UR6+0x138], UR4 ;  /* 0x0001380406ff75b2 */ /* 0x0004640008000100 */
[----:B--2---:R-:W-:Y:S01]  /*0aa0*/  NOP ;  /* 0x0000000000007918 */ /* 0x004fe20000000000 */
.L_x_12:
[----:B------:R-:W2:Y:S01]  /*0ab0*/  SHFL.IDX PT, R2, R85, RZ, 0x1f ;  /* 0x00001fff55027589 */ /* 0x000ea200000e0000 */
[----:B------:R-:W-:Y:S01]  /*0ac0*/  NOP ;  /* 0x0000000000007918 */ /* 0x000fe20000000000 */
[----:B--2---:R-:W-:-:S13]  /*0ad0*/  ISETP.NE.AND P0, PT, R2, 0x4, PT ;  /* 0x000000040200780c */ /* 0x004fda0003f05270 */
[----:B------:R-:W-:Y:S05]  /*0ae0*/  @P0 BRA `(.L_x_13) ;  /* 0x00000000004c0947 */ /* 0x000fea0003800000 */
[----:B-1----:R-:W1:Y:S01]  /*0af0*/  S2UR UR6, SR_CgaCtaId ;  /* 0x00000000000679c3 */ /* 0x002e620000008800 */
[----:B------:R-:W-:Y:S01]  /*0b00*/  UMOV UR4, 0x720 ;  /* 0x0000072000047882 */ /* 0x000fe20000000000 */
[----:B------:R-:W-:Y:S01]  /*0b10*/  UMOV UR5, 0x400 ;  /* 0x0000040000057882 */ /* 0x000fe20000000000 */
[----:B------:R-:W-:Y:S01]  /*0b20*/  USEL UR4, UR4, 0x620, UP3 ;  /* 0x0000062004047887 */ /* 0x000fe20009800000 */
[----:B------:R-:W-:Y:S01]  /*0b30*/  UMOV UR8, 0x1 ;  /* 0x0000000100087882 */ /* 0x000fe20000000000 */
[----:B------:R-:W-:Y:S01]  /*0b40*/  ELECT P0, URZ, PT ;  /* 0x0000000000ff782f */ /* 0x000fe20003800000 */
[----:B------:R-:W-:-:S04]  /*0b50*/  UIADD3 UR8, UPT, UPT, -UR8, 0x100000, URZ ;  /* 0x0010000008087890 */ /* 0x000fc8000fffe1ff */
[----:B------:R-:W-:Y:S02]  /*0b60*/  USHF.L.U32 UR9, UR8, 0xb, URZ ;  /* 0x0000000b08097899 */ /* 0x000fe400080006ff */
[----:B------:R-:W-:Y:S02]  /*0b70*/  USHF.L.U32 UR8, UR8, 0x1, URZ ;  /* 0x0000000108087899 */ /* 0x000fe400080006ff */
[----:B-1----:R-:W-:Y:S02]  /*0b80*/  ULEA UR6, UR6, UR5, 0x18 ;  /* 0x0000000506067291 */ /* 0x002fe4000f8ec0ff */
[----:B------:R-:W-:-:S04]  /*0b90*/  UIADD3 UR4, UPT, UPT, -UR4, 0x100000, URZ ;  /* 0x0010000004047890 */ /* 0x000fc8000fffe1ff */
[----:B------:R-:W-:Y:S02]  /*0ba0*/  USHF.L.U32 UR5, UR4, 0xb, URZ ;  /* 0x0000000b04057899 */ /* 0x000fe400080006ff */
[----:B------:R-:W-:Y:S01]  /*0bb0*/  USHF.L.U32 UR4, UR4, 0x1, URZ ;  /* 0x0000000104047899 */ /* 0x000fe200080006ff */
[----:B------:R-:W1:Y:S03]  /*0bc0*/  FENCE.VIEW.ASYNC.S ;  /* 0x00000000000073c6 */ /* 0x000e660000000000 */
[----:B-1----:R2:W1:Y:S08]  /*0bd0*/  SYNCS.EXCH.64 URZ, [UR6+0x140], UR8 ;  /* 0x0001400806ff75b2 */ /* 0x0024700008000100 */
[----:B------:R2:W1:Y:S01]  /*0be0*/  SYNCS.EXCH.64 URZ, [UR6+0x150], UR4 ;  /* 0x0001500406ff75b2 */ /* 0x0004620008000100 */
[----:B------:R2:W1:Y:S01]  /*0bf0*/  SYNCS.EXCH.64 URZ, [UR6+0x148], UR8 ;  /* 0x0001480806ff75b2 */ /* 0x0004620008000100 */
[----:B------:R2:W1:Y:S02]  /*0c00*/  SYNCS.EXCH.64 URZ, [UR6+0x158], UR4 ;  /* 0x0001580406ff75b2 */ /* 0x0004640008000100 */
[----:B--2---:R-:W-:Y:S01]  /*0c10*/  NOP ;  /* 0x0000000000007918 */ /* 0x004fe20000000000 */
.L_x_13:
[----:B------:R-:W2:Y:S01]  /*0c20*/  SHFL.IDX PT, R2, R85, RZ, 0x1f ;  /* 0x00001fff55027589 */ /* 0x000ea200000e0000 */
[----:B------:R-:W-:Y:S01]  /*0c30*/  NOP ;  /* 0x0000000000007918 */ /* 0x000fe20000000000 */
[----:B--2---:R-:W-:-:S13]  /*0c40*/  ISETP.NE.AND P0, PT, R2, 0x5, PT ;  /* 0x000000050200780c */ /* 0x004fda0003f05270 */
[----:B------:R-:W-:Y:S05]  /*0c50*/  @P0 BRA `(.L_x_14) ;  /* 0x0000000000580947 */ /* 0x000fea0003800000 */
[----:B-1----:R-:W1:Y:S01]  /*0c60*/  S2UR UR4, SR_CgaCtaId ;  /* 0x00000000000479c3 */ /* 0x002e620000008800 */
        /* <DEDUP_REMOVED lines=12> */
[----:B-1----:R2:W1:Y:S01]  /*0d30*/  SYNCS.EXCH.64 URZ, [UR4+0x160], UR8 ;  /* 0x0001600804ff75b2 */ /* 0x0024620008000100 */
[----:B------:R2:W1:Y:S01]  /*0d40*/  SYNCS.EXCH.64 URZ, [UR4+0x180], UR6 ;  /* 0x0001800604ff75b2 */ /* 0x0004620008000100 */
[----:B------:R2:W1:Y:S01]  /*0d50*/  SYNCS.EXCH.64 URZ, [UR4+0x168], UR8 ;  /* 0x0001680804ff75b2 */ /* 0x0004620008000100 */
[----:B------:R2:W1:Y:S01]  /*0d60*/  SYNCS.EXCH.64 URZ, [UR4+0x188], UR6 ;  /* 0x0001880604ff75b2 */ /* 0x0004620008000100 */
[----:B------:R2:W1:Y:S01]  /*0d70*/  SYNCS.EXCH.64 URZ, [UR4+0x170], UR8 ;  /* 0x0001700804ff75b2 */ /* 0x0004620008000100 */
[----:B------:R2:W1:Y:S01]  /*0d80*/  SYNCS.EXCH.64 URZ, [UR4+0x190], UR6 ;  /* 0x0001900604ff75b2 */ /* 0x0004620008000100 */
[----:B------:R2:W1:Y:S01]  /*0d90*/  SYNCS.EXCH.64 URZ, [UR4+0x178], UR8 ;  /* 0x0001780804ff75b2 */ /* 0x0004620008000100 */
[----:B------:R2:W1:Y:S02]  /*0da0*/  SYNCS.EXCH.64 URZ, [UR4+0x198], UR6 ;  /* 0x0001980604ff75b2 */ /* 0x0004640008000100 */
[----:B--2---:R-:W-:Y:S01]  /*0db0*/  NOP ;  /* 0x0000000000007918 */ /* 0x004fe20000000000 */
.L_x_14:
[----:B------:R-:W2:Y:S01]  /*0dc0*/  SHFL.IDX PT, R2, R85, RZ, 0x1f ;  /* 0x00001fff55027589 */ /* 0x000ea200000e0000 */
[----:B------:R-:W-:Y:S01]  /*0dd0*/  NOP ;  /* 0x0000000000007918 */ /* 0x000fe20000000000 */
[----:B--2---:R-:W-:-:S13]  /*0de0*/  ISETP.NE.AND P0, PT, R2, 0x3, PT ;  /* 0x000000030200780c */ /* 0x004fda0003f05270 */
[----:B------:R-:W-:Y:S05]  /*0df0*/  @P0 BRA `(.L_x_15) ;  /* 0x0000000000380947 */ /* 0x000fea0003800000 */
[----:B------:R-:W2:Y:S01]  /*0e00*/  S2UR UR5, SR_CgaCtaId ;  /* 0x00000000000579c3 */ /* 0x000ea20000008800 */
[----:B-1----:R-:W-:Y:S01]  /*0e10*/  UMOV UR4, 0x400 ;  /* 0x0000040000047882 */ /* 0x002fe20000000000 */
[----:B------:R-:W-:Y:S01]  /*0e20*/  UMOV UR6, 0x20 ;  /* 0x0000002000067882 */ /* 0x000fe20000000000 */
[----:B------:R-:W-:Y:S01]  /*0e30*/  ELECT P0, URZ, PT ;  /* 0x0000000000ff782f */ /* 0x000fe20003800000 */
[----:B------:R-:W-:-:S04]  /*0e40*/  UIADD3 UR6, UPT, UPT, -UR6, 0x100000, URZ ;  /* 0x0010000006067890 */ /* 0x000fc8000fffe1ff */
[----:B------:R-:W-:Y:S02]  /*0e50*/  USHF.L.U32 UR7, UR6, 0xb, URZ ;  /* 0x0000000b06077899 */ /* 0x000fe400080006ff */
[----:B------:R-:W-:Y:S02]  /*0e60*/  USHF.L.U32 UR6, UR6, 0x1, URZ ;  /* 0x0000000106067899 */ /* 0x000fe400080006ff */
[----:B--2---:R-:W-:Y:S01]  /*0e70*/  ULEA UR4, UR5, UR4, 0x18 ;  /* 0x0000000405047291 */ /* 0x004fe2000f8ec0ff */
[----:B------:R-:W1:Y:S11]  /*0e80*/  FENCE.VIEW.ASYNC.S ;  /* 0x00000000000073c6 */ /* 0x000e760000000000 */
[----:B-1----:R2:W1:Y:S01]  /*0e90*/  SYNCS.EXCH.64 URZ, [UR4+0x1a0], UR6 ;  /* 0x0001a00604ff75b2 */ /* 0x0024620008000100 */
[----:B------:R2:W1:Y:S01]  /*0ea0*/  SYNCS.EXCH.64 URZ, [UR4+0x1b0], UR6 ;  /* 0x0001b00604ff75b2 */ /* 0x0004620008000100 */
[----:B------:R2:W1:Y:S01]  /*0eb0*/  SYNCS.EXCH.64 URZ, [UR4+0x1a8], UR6 ;  /* 0x0001a80604ff75b2 */ /* 0x0004620008000100 */
[----:B------:R2:W1:Y:S02]  /*0ec0*/  SYNCS.EXCH.64 URZ, [UR4+0x1b8], UR6 ;  /* 0x0001b80604ff75b2 */ /* 0x0004640008000100 */
[----:B--2---:R-:W-:Y:S01]  /*0ed0*/  NOP ;  /* 0x0000000000007918 */ /* 0x004fe20000000000 */
.L_x_15:
[----:B-1----:R-:W1:Y:S01]  /*0ee0*/  LDCU UR4, c[0x0][0x36c] ;  /* 0x00006d80ff0477ac */ /* 0x002e620008000800 */
[----:B------:R-:W-:Y:S01]  /*0ef0*/  ISETP.NE.OR P3, PT, R0, 0x2, !P3 ;  /* 0x000000020000780c */ /* 0x000fe20005f65670 */
[----:B------:R-:W-:Y:S01]  /*0f00*/  NOP ;  /* 0x0000000000007918 */ /* 0x000fe20000000000 */
[----:B------:R-:W-:Y:S01]  /*0f10*/  LOP3.LUT R0, R93, 0x1f, RZ, 0xc0, !PT ;  /* 0x0000001f5d007812 */ /* 0x000fe200078ec0ff */
[----:B------:R-:W-:Y:S02]  /*0f20*/  UISETP.NE.AND UP4, UPT, UR18, 0x2, UPT ;  /* 0x000000021200788c */ /* 0x000fe4000bf85270 */
[----:B------:R-:W-:Y:S02]  /*0f30*/  UISETP.NE.AND UP5, UPT, UR18, URZ, UPT ;  /* 0x000000ff1200728c */ /* 0x000fe4000bfa5270 */
[----:B-1----:R-:W-:-:S09]  /*0f40*/  UISETP.EQ.U32.AND UP6, UPT, UR4, 0x1, UPT ;  /* 0x000000010400788c */ /* 0x002fd2000bfc2070 */
[----:B------:R-:W-:Y:S05]  /*0f50*/  BRA.U !UP6, `(.L_x_16) ;  /* 0x000000010e087547 */ /* 0x000fea000b800000 */
[----:B---34-:R-:W-:Y:S01]  /*0f60*/  UCGABAR_ARV ;  /* 0x00000000000079c7 */ /* 0x018fe20008000000 */
[----:B------:R-:W-:Y:S05]  /*0f70*/  BRA `(.L_x_17) ;  /* 0x0000000000047947 */ /* 0x000fea0003800000 */
.L_x_16:
[----:B---34-:R-:W-:Y:S01]  /*0f80*/  NOP ;  /* 0x0000000000007918 */ /* 0x018fe20000000000 */
.L_x_17:
[----:B------:R-:W1:Y:S01]  /*0f90*/  S2UR UR20, SR_CTAID.X ;  /* 0x00000000001479c3 */ /* 0x000e620000002500 */
[----:B------:R-:W-:-:S05]  /*0fa0*/  CS2R.32 R3, SR_CgaSize ;  /* 0x0000000000037805 */ /* 0x000fca0000008a00 */
[----:B------:R-:W-:-:S05]  /*0fb0*/  IMAD R3, R3, -0xa0, RZ ;  /* 0xffffff6003037824 */ /* 0x000fca00078e02ff */
[----:B------:R-:W-:-:S14]  /*0fc0*/  R2UR UR5, R3 ;  /* 0x00000000030572ca */ /* 0x000fdc00000e0000 */
[----:B------:R-:W2:Y:S01]  /*0fd0*/  LDCU UR5, c[0x0][UR5+0x2b0] ;  /* 0x00005600050577ac */ /* 0x000ea20008000800 */
[----:B------:R-:W-:-:S05]  /*0fe0*/  CS2R.32 R3, SR_CgaSize ;  /* 0x0000000000037805 */ /* 0x000fca0000008a00 */
[----:B------:R-:W-:-:S05]  /*0ff0*/  IMAD R3, R3, -0xa0, RZ ;  /* 0xffffff6003037824 */ /* 0x000fca00078e02ff */
[----:B------:R-:W-:-:S14]  /*1000*/  R2UR UR4, R3 ;  /* 0x00000000030472ca */ /* 0x000fdc00000e0000 */
[----:B------:R-:W3:Y:S01]  /*1010*/  LDCU UR4, c[0x0][UR4+0x2b4] ;  /* 0x00005680040477ac */ /* 0x000ee20008000800 */
[----:B------:R-:W4:Y:S01]  /*1020*/  S2UR UR30, SR_CTAID.Y ;  /* 0x00000000001e79c3 */ /* 0x000f220000002600 */
[----:B------:R-:W-:-:S05]  /*1030*/  CS2R.32 R3, SR_CgaSize ;  /* 0x0000000000037805 */ /* 0x000fca0000008a00 */
[----:B------:R-:W-:-:S05]  /*1040*/  IMAD R3, R3, -0xa0, RZ ;  /* 0xffffff6003037824 */ /* 0x000fca00078e02ff */
[----:B------:R-:W-:-:S14]  /*1050*/  R2UR UR59, R3 ;  /* 0x00000000033b72ca */ /* 0x000fdc00000e0000 */
[----:B------:R-:W3:Y:S01]  /*1060*/  LDCU UR59, c[0x0][UR59+0x2a0] ;  /* 0x000054003b3b77ac */ /* 0x000ee20008000800 */
[----:B------:R-:W-:-:S05]  /*1070*/  CS2R.32 R3, SR_CgaSize ;  /* 0x0000000000037805 */ /* 0x000fca0000008a00 */
[----:B------:R-:W-:-:S05]  /*1080*/  IMAD R3, R3, -0xa0, RZ ;  /* 0xffffff6003037824 */ /* 0x000fca00078e02ff */
[----:B------:R-:W-:-:S14]  /*1090*/  R2UR UR62, R3 ;  /* 0x00000000033e72ca */ /* 0x000fdc00000e0000 */
[----:B------:R-:W3:Y:S01]  /*10a0*/  LDCU UR62, c[0x0][UR62+0x2a4] ;  /* 0x000054803e3e77ac */ /* 0x000ee20008000800 */
[----:B------:R-:W3:Y:S01]  /*10b0*/  S2UR UR7, SR_CgaCtaId ;  /* 0x00000000000779c3 */ /* 0x000ee20000008800 */
[----:B------:R-:W3:Y:S01]  /*10c0*/  LDCU UR19, c[0x0][0xb24] ;  /* 0x00016480ff1377ac */ /* 0x000ee20008000800 */
[----:B------:R-:W3:Y:S01]  /*10d0*/  LDCU UR42, c[0x0][0xb24] ;  /* 0x00016480ff2a77ac */ /* 0x000ee20008000800 */
[----:B-1----:R-:W-:Y:S01]  /*10e0*/  I2FP.F32.U32 R3, UR20 ;  /* 0x0000001400037c45 */ /* 0x002fe20008201000 */
[----:B------:R-:W1:Y:S04]  /*10f0*/  LDCU UR23, c[0x0][0xb30] ;  /* 0x00016600ff1777ac */ /* 0x000e680008000800 */
[----:B--2---:R-:W-:Y:S01]  /*1100*/  FMUL R3, R3, UR5 ;  /* 0x0000000503037c20 */ /* 0x004fe20008400000 */
[----:B----4-:R-:W-:-:S05]  /*1110*/  I2FP.F32.U32 R2, UR30 ;  /* 0x0000001e00027c45 */ /* 0x010fca0008201000 */
[----:B------:R-:W2:Y:S01]  /*1120*/  F2I.U32.TRUNC.NTZ R3, R3 ;  /* 0x0000000300037305 */ /* 0x000ea2000020f000 */
[----:B---3--:R-:W-:Y:S01]  /*1130*/  FMUL R2, R2, UR4 ;  /* 0x0000000402027c20 */ /* 0x008fe20008400000 */
[----:B------:R-:W-:-:S06]  /*1140*/  USHF.L.U32 UR28, UR7, 0xa, URZ ;  /* 0x0000000a071c7899 */ /* 0x000fcc00080006ff */
[----:B------:R-:W3:Y:S01]  /*1150*/  F2I.U32.TRUNC.NTZ R2, R2 ;  /* 0x0000000200027305 */ /* 0x000ee2000020f000 */
[----:B------:R-:W-:Y:S01]  /*1160*/  ULOP3.LUT UR28, UR28, 0x1c00, URZ, 0xc0, !UPT ;  /* 0x00001c001c1c7892 */ /* 0x000fe2000f8ec0ff */
[----:B--2---:R-:W-:Y:S02]  /*1170*/  R2UR UR4, R3 ;  /* 0x00000000030472ca */ /* 0x004fe400000e0000 */
[----:B---3--:R-:W-:Y:S02]  /*1180*/  R2UR UR6, R2 ;  /* 0x00000000020672ca */ /* 0x008fe400000e0000 */
[----:B------:R-:W-:-:S09]  /*1190*/  PRMT R2, RZ, 0x7610, R2 ;  /* 0x00007610ff027816 */ /* 0x000fd20000000002 */
[----:B------:R-:W-:-:S04]  /*11a0*/  UIADD3 UR5, UPT, UPT, -UR4, URZ, URZ ;  /* 0x000000ff04057290 */ /* 0x000fc8000fffe1ff */
[----:B------:R-:W-:Y:S02]  /*11b0*/  UIMAD UR59, UR59, UR5, UR20 ;  /* 0x000000053b3b72a4 */ /* 0x000fe4000f8e0214 */
[----:B------:R-:W-:-:S04]  /*11c0*/  UIADD3 UR4, UPT, UPT, -UR6, URZ, URZ ;  /* 0x000000ff06047290 */ /* 0x000fc8000fffe1ff */
[----:B------:R-:W-:Y:S01]  /*11d0*/  UIMAD UR62, UR62, UR4, UR30 ;  /* 0x000000043e3e72a4 */ /* 0x000fe2000f8e021e */
[----:B-1----:R-:W-:Y:S11]  /*11e0*/  BRA.U UP5, `(.L_x_18) ;  /* 0x0000000105787547 */ /* 0x002ff6000b800000 */
[----:B------:R-:W-:-:S04]  /*11f0*/  UISETP.NE.AND UP0, UPT, UR62, URZ, UPT ;  /* 0x000000ff3e00728c */ /* 0x000fc8000bf05270 */
[----:B------:R-:W-:Y:S02]  /*1200*/  USEL UR5, URZ, 0x2, UP0 ;  /* 0x00000002ff057887 */ /* 0x000fe40008000000 */
[----:B------:R-:W-:Y:S02]  /*1210*/  USEL UR4, URZ, 0x4, UP0 ;  /* 0x00000004ff047887 */ /* 0x000fe40008000000 */
[----:B------:R-:W-:Y:S02]  /*1220*/  USEL UR7, URZ, 0x8, UP0 ;  /* 0x00000008ff077887 */ /* 0x000fe40008000000 */
[----:B------:R-:W-:Y:S02]  /*1230*/  USEL UR6, URZ, 0x10, UP0 ;  /* 0x00000010ff067887 */ /* 0x000fe40008000000 */
[----:B------:R-:W-:Y:S02]  /*1240*/  USEL UR8, URZ, 0x20, UP0 ;  /* 0x00000020ff087887 */ /* 0x000fe40008000000 */
[----:B------:R-:W-:-:S02]  /*1250*/  USEL UR12, URZ, 0x40, UP0 ;  /* 0x00000040ff0c7887 */ /* 0x000fc40008000000 */
[----:B------:R-:W-:Y:S02]  /*1260*/  USEL UR13, URZ, 0x80, UP0 ;  /* 0x00000080ff0d7887 */ /* 0x000fe40008000000 */
[----:B------:R-:W-:-:S04]  /*1270*/  UISETP.NE.AND UP0, UPT, UR62, URZ, UPT ;  /* 0x000000ff3e00728c */ /* 0x000fc8000bf05270 */
[----:B------:R-:W-:-:S04]  /*1280*/  UISETP.EQ.OR UP0, UPT, UR59, URZ, !UP0 ;  /* 0x000000ff3b00728c */ /* 0x000fc8000c702670 */
[----:B------:R-:W-:Y:S02]  /*1290*/  USEL UR11, URZ, 0x1, !UP0 ;  /* 0x00000001ff0b7887 */ /* 0x000fe4000c000000 */
[----:B------:R-:W-:-:S04]  /*12a0*/  UISETP.NE.AND UP0, UPT, UR59, 0x1, UPT ;  /* 0x000000013b00788c */ /* 0x000fc8000bf05270 */
[----:B------:R-:W-:Y:S02]  /*12b0*/  USEL UR10, UR5, 0x2, UP0 ;  /* 0x00000002050a7887 */ /* 0x000fe40008000000 */
[----:B------:R-:W-:-:S04]  /*12c0*/  UISETP.NE.AND UP0, UPT, UR59, 0x2, UPT ;  /* 0x000000023b00788c */ /* 0x000fc8000bf05270 */
[----:B------:R-:W-:Y:S02]  /*12d0*/  USEL UR4, UR4, 0x4, UP0 ;  /* 0x0000000404047887 */ /* 0x000fe40008000000 */
[----:B------:R-:W-:Y:S02]  /*12e0*/  UISETP.NE.AND UP0, UPT, UR59, 0x3, UPT ;  /* 0x000000033b00788c */ /* 0x000fe4000bf05270 */
[----:B------:R-:W-:Y:S02]  /*12f0*/  UIADD3 UR4, UPT, UPT, UR4, UR10, UR11 ;  /* 0x0000000a04047290 */ /* 0x000fe4000fffe00b */
        /* <DEDUP_REMOVED lines=10> */
[----:B------:R-:W-:-:S04]  /*13a0*/  USEL UR5, UR13, 0x80, UP0 ;  /* 0x000000800d057887 */ /* 0x000fc80008000000 */
[----:B------:R-:W-:-:S06]  /*13b0*/  UIADD3 UR4, UPT, UPT, UR4, UR5, URZ ;  /* 0x0000000504047290 */ /* 0x000fcc000fffe0ff */
[----:B------:R-:W-:-:S07]  /*13c0*/  MOV R2, UR4 ;  /* 0x0000000400027c02 */ /* 0x000fce0008000f00 */
.L_x_18:
[----:B------:R-:W1:Y:S01]  /*13d0*/  S2UR UR36, SR_CTAID.Z ;  /* 0x00000000002479c3 */ /* 0x000e620000002700 */
[----:B------:R-:W-:-:S09]  /*13e0*/  UISETP.GE.AND UP0, UPT, UR19, 0x1, UPT ;  /* 0x000000011300788c */ /* 0x000fd2000bf06270 */
[----:B------:R-:W-:Y:S05]  /*13f0*/  BRA.U !UP0, `(.L_x_19) ;  /* 0x0000000108d47547 */ /* 0x000fea000b800000 */
[----:B------:R-:W2:Y:S01]  /*1400*/  LDCU.128 UR12, c[0x0][0xb10] ;  /* 0x00016200ff0c77ac */ /* 0x000ea20008000c00 */
[----:B------:R-:W3:Y:S01]  /*1410*/  LDCU UR21, c[0x0][0xb0c] ;  /* 0x00016180ff1577ac */ /* 0x000ee20008000800 */
[----:B------:R-:W4:Y:S01]  /*1420*/  LDCU UR6, c[0x0][0x370] ;  /* 0x00006e00ff0677ac */ /* 0x000f220008000800 */
[----:B------:R-:W1:Y:S01]  /*1430*/  LDCU UR7, c[0x0][0x374] ;  /* 0x00006e80ff0777ac */ /* 0x000e620008000800 */
[----:B------:R-:W1:Y:S01]  /*1440*/  LDCU UR22, c[0x0][0xb20] ;  /* 0x00016400ff1677ac */ /* 0x000e620008000800 */
[----:B--2---:R-:W-:Y:S02]  /*1450*/  UIMAD.WIDE.U32 UR4, UR20, UR12, URZ ;  /* 0x0000000c140472a5 */ /* 0x004fe4000f8e00ff */
[----:B---3--:R-:W-:Y:S01]  /*1460*/  UISETP.NE.AND UP0, UPT, UR21, 0x1, UPT ;  /* 0x000000011500788c */ /* 0x008fe2000bf05270 */
[----:B------:R-:W2:Y:S01]  /*1470*/  LDCU.64 UR8, c[0x0][0xb28] ;  /* 0x00016500ff0877ac */ /* 0x000ea20008000a00 */
[----:B----4-:R-:W-:-:S03]  /*1480*/  UIMAD.WIDE.U32 UR10, UR6, UR12, URZ ;  /* 0x0000000c060a72a5 */ /* 0x010fc6000f8e00ff */
[----:B------:R-:W-:Y:S01]  /*1490*/  UMOV UR4, UR5 ;  /* 0x0000000500047c82 */ /* 0x000fe20008000000 */
[----:B------:R-:W-:Y:S02]  /*14a0*/  UISETP.NE.AND UP2, UPT, UR19, 0x1, UPT ;  /* 0x000000011300788c */ /* 0x000fe4000bf45270 */
[----:B------:R-:W-:Y:S01]  /*14b0*/  USHF.R.U32.HI UR4, URZ, UR13, UR4 ;  /* 0x0000000dff047299 */ /* 0x000fe20008011604 */
[----:B------:R-:W-:Y:S01]  /*14c0*/  UMOV UR10, UR11 ;  /* 0x0000000b000a7c82 */ /* 0x000fe20008000000 */
[----:B------:R-:W-:Y:S02]  /*14d0*/  UIMAD.WIDE.U32 UR16, UR30, UR15, URZ ;  /* 0x0000000f1e1072a5 */ /* 0x000fe4000f8e00ff */
[----:B------:R-:W-:Y:S02]  /*14e0*/  USEL UR5, UR20, UR4, !UP0 ;  /* 0x0000000414057287 */ /* 0x000fe4000c000000 */
[----:B------:R-:W-:Y:S02]  /*14f0*/  @UP0 USHF.R.U32.HI UR6, URZ, UR13, UR10 ;  /* 0x0000000dff060299 */ /* 0x000fe4000801160a */
[----:B------:R-:W-:-:S02]  /*1500*/  UISETP.NE.AND UP0, UPT, UR14, 0x1, UPT ;  /* 0x000000010e00788c */ /* 0x000fc4000bf05270 */
[----:B-1----:R-:W-:Y:S02]  /*1510*/  UIMAD.WIDE.U32 UR10, UR7, UR15, URZ ;  /* 0x0000000f070a72a5 */ /* 0x002fe4000f8e00ff */
[----:B--2---:R-:W-:Y:S01]  /*1520*/  UIMAD.WIDE.U32 UR12, UR6, UR8, URZ ;  /* 0x00000008060c72a5 */ /* 0x004fe2000f8e00ff */
[----:B------:R-:W-:Y:S02]  /*1530*/  UMOV UR4, UR17 ;  /* 0x0000001100047c82 */ /* 0x000fe40008000000 */
[----:B------:R-:W-:Y:S02]  /*1540*/  USHF.R.U32.HI UR4, URZ, UR22, UR4 ;  /* 0x00000016ff047299 */ /* 0x000fe40008011604 */
[----:B------:R-:W-:Y:S02]  /*1550*/  UMOV UR10, UR11 ;  /* 0x0000000b000a7c82 */ /* 0x000fe40008000000 */
[----:B------:R-:W-:Y:S01]  /*1560*/  UMOV UR12, UR13 ;  /* 0x0000000d000c7c82 */ /* 0x000fe20008000000 */
[----:B------:R-:W-:-:S02]  /*1570*/  @UP0 USHF.R.U32.HI UR7, URZ, UR22, UR10 ;  /* 0x00000016ff070299 */ /* 0x000fc4000801160a */
[----:B------:R-:W-:Y:S02]  /*1580*/  USEL UR4, UR30, UR4, !UP0 ;  /* 0x000000041e047287 */ /* 0x000fe4000c000000 */
[----:B------:R-:W-:Y:S02]  /*1590*/  UIMAD.WIDE.U32 UR10, UR7, UR8, URZ ;  /* 0x00000008070a72a5 */ /* 0x000fe4000f8e00ff */
[----:B------:R-:W-:Y:S02]  /*15a0*/  @UP2 USHF.R.U32.HI UR6, URZ, UR9, UR12 ;  /* 0x00000009ff062299 */ /* 0x000fe4000801160c */
[----:B------:R-:W-:-:S03]  /*15b0*/  UIMAD.WIDE.U32 UR12, UR4, UR8, URZ ;  /* 0x00000008040c72a5 */ /* 0x000fc6000f8e00ff */
[----:B------:R-:W-:Y:S02]  /*15c0*/  UMOV UR10, UR11 ;  /* 0x0000000b000a7c82 */ /* 0x000fe40008000000 */
[----:B------:R-:W-:Y:S02]  /*15d0*/  @UP2 USHF.R.U32.HI UR7, URZ, UR9, UR10 ;  /* 0x00000009ff072299 */ /* 0x000fe4000801160a */
[----:B------:R-:W-:Y:S02]  /*15e0*/  UIMAD UR10, UR6, UR19, URZ ;  /* 0x00000013060a72a4 */ /* 0x000fe4000f8e02ff */
[----:B------:R-:W-:-:S04]  /*15f0*/  UIMAD UR7, UR7, UR19, URZ ;  /* 0x00000013070772a4 */ /* 0x000fc8000f8e02ff */
[----:B------:R-:W-:-:S03]  /*1600*/  UISETP.GE.AND UP0, UPT, UR4, UR7, UPT ;  /* 0x000000070400728c */ /* 0x000fc6000bf06270 */
[----:B------:R-:W-:Y:S01]  /*1610*/  UMOV UR7, UR13 ;  /* 0x0000000d00077c82 */ /* 0x000fe20008000000 */
[----:B------:R-:W-:Y:S02]  /*1620*/  UISETP.GE.OR UP0, UPT, UR5, UR10, UP0 ;  /* 0x0000000a0500728c */ /* 0x000fe40008706670 */
[----:B------:R-:W-:Y:S02]  /*1630*/  UIMAD.WIDE.U32 UR10, UR5, UR8, URZ ;  /* 0x00000008050a72a5 */ /* 0x000fe4000f8e00ff */
[----:B------:R-:W-:Y:S02]  /*1640*/  USHF.R.U32.HI UR7, URZ, UR9, UR7 ;  /* 0x00000009ff077299 */ /* 0x000fe40008011607 */
[----:B------:R-:W-:Y:S02]  /*1650*/  UIADD3 UR10, UPT, UPT, -UR4, URZ, URZ ;  /* 0x000000ff040a7290 */ /* 0x000fe4000fffe1ff */
[----:B------:R-:W-:Y:S02]  /*1660*/  USEL UR7, UR4, UR7, !UP2 ;  /* 0x0000000704077287 */ /* 0x000fe4000d000000 */
[----:B------:R-:W-:Y:S01]  /*1670*/  UIMAD UR10, UR14, UR10, UR30 ;  /* 0x0000000a0e0a72a4 */ /* 0x000fe2000f8e021e */
[----:B------:R-:W-:Y:S01]  /*1680*/  @!UP0 UMOV UR8, UR11 ;  /* 0x0000000b00088c82 */ /* 0x000fe20008000000 */
[----:B------:R-:W-:-:S02]  /*1690*/  UIADD3 UR11, UPT, UPT, -UR5, URZ, URZ ;  /* 0x000000ff050b7290 */ /* 0x000fc4000fffe1ff */
[----:B------:R-:W-:Y:S02]  /*16a0*/  @!UP0 USHF.R.U32.HI UR8, URZ, UR9, UR8 ;  /* 0x00000009ff088299 */ /* 0x000fe40008011608 */
[----:B------:R-:W-:Y:S02]  /*16b0*/  UIADD3 UR9, UPT, UPT, -UR7, URZ, URZ ;  /* 0x000000ff07097290 */ /* 0x000fe4000fffe1ff */
[----:B------:R-:W-:Y:S02]  /*16c0*/  @!UP0 USEL UR8, UR5, UR8, !UP2 ;  /* 0x0000000805088287 */ /* 0x000fe4000d000000 */
[----:B------:R-:W-:Y:S02]  /*16d0*/  UIMAD UR9, UR19, UR9, UR4 ;  /* 0x00000009130972a4 */ /* 0x000fe4000f8e0204 */
[----:B------:R-:W-:Y:S02]  /*16e0*/  @!UP0 UIADD3 UR7, UPT, UPT, UR7, -UR8, URZ ;  /* 0x8000000807078290 */ /* 0x000fe4000fffe0ff */
[----:B------:R-:W-:-:S02]  /*16f0*/  @!UP0 UIMAD UR6, UR9, UR6, UR8 ;  /* 0x00000006090682a4 */ /* 0x000fc4000f8e0208 */
[----:B------:R-:W-:Y:S02]  /*1700*/  @!UP0 UIMAD UR4, UR7, UR19, UR5 ;  /* 0x00000013070482a4 */ /* 0x000fe4000f8e0205 */
[----:B------:R-:W-:Y:S02]  /*1710*/  UIMAD UR20, UR21, UR11, UR20 ;  /* 0x0000000b151472a4 */ /* 0x000fe4000f8e0214 */
[----:B------:R-:W-:Y:S01]  /*1720*/  UIMAD UR30, UR4, UR14, UR10 ;  /* 0x0000000e041e72a4 */ /* 0x000fe2000f8e020a */
[----:B------:R-:W-:Y:S02]  /*1730*/  @!UP0 UMOV UR5, UR6 ;  /* 0x0000000600058c82 */ /* 0x000fe40008000000 */
[----:B------:R-:W-:-:S12]  /*1740*/  UIMAD UR20, UR5, UR21, UR20 ;  /* 0x00000015051472a4 */ /* 0x000fd8000f8e0214 */
.L_x_19:
[----:B------:R-:W-:-:S09]  /*1750*/  UISETP.NE.AND UP0, UPT, UR23, 0x1, UPT ;  /* 0x000000011700788c */ /* 0x000fd2000bf05270 */
[----:B------:R-:W-:Y:S05]  /*1760*/  BRA.U UP0, `(.L_x_20) ;  /* 0x0000000100407547 */ /* 0x000fea000b800000 */
[----:B------:R-:W2:Y:S01]  /*1770*/  LDCU.128 UR8, c[0x0][0xb10] ;  /* 0x00016200ff0877ac */ /* 0x000ea20008000c00 */
[----:B------:R-:W3:Y:S01]  /*1780*/  LDCU UR12, c[0x0][0xb0c] ;  /* 0x00016180ff0c77ac */ /* 0x000ee20008000800 */
[----:B------:R-:W4:Y:S01]  /*1790*/  LDCU UR13, c[0x0][0xb20] ;  /* 0x00016400ff0d77ac */ /* 0x000f220008000800 */
[----:B--2---:R-:W-:Y:S02]  /*17a0*/  UIMAD.WIDE.U32 UR4, UR20, UR8, URZ ;  /* 0x00000008140472a5 */ /* 0x004fe4000f8e00ff */
[----:B------:R-:W-:Y:S02]  /*17b0*/  UIMAD.WIDE.U32 UR6, UR30, UR11, URZ ;  /* 0x0000000b1e0672a5 */ /* 0x000fe4000f8e00ff */
[----:B---3--:R-:W-:Y:S02]  /*17c0*/  UISETP.NE.AND UP0, UPT, UR12, 0x1, UPT ;  /* 0x000000010c00788c */ /* 0x008fe4000bf05270 */
[----:B------:R-:W-:-:S03]  /*17d0*/  USHF.R.U32.HI UR5, URZ, UR9, UR5 ;  /* 0x00000009ff057299 */ /* 0x000fc60008011605 */
[----:B------:R-:W-:Y:S01]  /*17e0*/  UMOV UR4, UR7 ;  /* 0x0000000700047c82 */ /* 0x000fe20008000000 */
[----:B------:R-:W-:Y:S02]  /*17f0*/  USEL UR5, UR20, UR5, !UP0 ;  /* 0x0000000514057287 */ /* 0x000fe4000c000000 */
[----:B------:R-:W-:Y:S02]  /*1800*/  UISETP.NE.AND UP0, UPT, UR10, 0x1, UPT ;  /* 0x000000010a00788c */ /* 0x000fe4000bf05270 */
[----:B----4-:R-:W-:-:S04]  /*1810*/  USHF.R.U32.HI UR4, URZ, UR13, UR4 ;  /* 0x0000000dff047299 */ /* 0x010fc80008011604 */
[----:B------:R-:W-:-:S04]  /*1820*/  USEL UR4, UR30, UR4, !UP0 ;  /* 0x000000041e047287 */ /* 0x000fc8000c000000 */
[----:B------:R-:W-:Y:S02]  /*1830*/  UIADD3 UR6, UPT, UPT, UR5, -UR4, URZ ;  /* 0x8000000405067290 */ /* 0x000fe4000fffe0ff */
[----:B------:R-:W-:Y:S02]  /*1840*/  UIADD3 UR4, UPT, UPT, -UR5, UR4, URZ ;  /* 0x0000000405047290 */ /* 0x000fe4000fffe1ff */
[----:B------:R-:W-:Y:S02]  /*1850*/  UIMAD UR30, UR6, UR10, UR30 ;  /* 0x0000000a061e72a4 */ /* 0x000fe4000f8e021e */
[----:B------:R-:W-:-:S12]  /*1860*/  UIMAD UR20, UR4, UR12, UR20 ;  /* 0x0000000c041472a4 */ /* 0x000fd8000f8e0214 */
.L_x_20:
[----:B------:R-:W-:Y:S01]  /*1870*/  UISETP.NE.AND UP0, UPT, UR18, 0x2, UPT ;  /* 0x000000021200788c */ /* 0x000fe2000bf05270 */
[----:B------:R-:W-:Y:S09]  /*1880*/  BRA.U !UP6, `(.L_x_21) ;  /* 0x000000010e0c7547 */ /* 0x000ff2000b800000 */
[----:B------:R-:W-:Y:S01]  /*1890*/  UCGABAR_WAIT ;  /* 0x0000000000007dc7 */ /* 0x000fe20008000000 */
[----:B------:R-:W-:Y:S01]  /*18a0*/  CCTL.IVALL ;  /* 0x00000000ff00798f */ /* 0x000fe20002000000 */
[----:B------:R-:W-:Y:S05]  /*18b0*/  BRA `(.L_x_22) ;  /* 0x0000000000047947 */ /* 0x000fea0003800000 */
.L_x_21:
[----:B------:R-:W-:Y:S06]  /*18c0*/  BAR.SYNC.DEFER_BLOCKING 0x0 ;  /* 0x0000000000007b1d */ /* 0x000fec0000010000 */
.L_x_22:
[----:B------:R-:W-:Y:S05]  /*18d0*/  BRA.U UP0, `(.L_x_23) ;  /* 0x00000019008c7547 */ /* 0x000fea000b800000 */
[----:B------:R-:W2:Y:S01]  /*18e0*/  LDCU UR6, c[0x0][0x38c] ;  /* 0x00007180ff0677ac */ /* 0x000ea20008000800 */
[----:B------:R-:W3:Y:S01]  /*18f0*/  S2UR UR8, SR_CgaCtaId ;  /* 0x00000000000879c3 */ /* 0x000ee20000008800 */
[----:B------:R-:W-:Y:S01]  /*1900*/  PLOP3.LUT P1, PT, PT, PT, UP3, 0x80, 0x8 ;  /* 0x000000000008781c */ /* 0x000fe20003f2f038 */
[----:B------:R-:W-:Y:S01]  /*1910*/  IMAD.MOV.U32 R12, RZ, RZ, 0x1 ;  /* 0x00000001ff0c7424 */ /* 0x000fe200078e00ff */
[----:B------:R-:W-:Y:S01]  /*1920*/  UMOV UR7, 0x400 ;  /* 0x0000040000077882 */ /* 0x000fe20000000000 */
[----:B------:R-:W-:Y:S01]  /*1930*/  UISETP.NE.AND UP1, UPT, UR18, URZ, UPT ;  /* 0x000000ff1200728c */ /* 0x000fe2000bf25270 */
[----:B------:R-:W-:Y:S01]  /*1940*/  ISETP.EQ.OR P2, PT, R0, RZ, P3 ;  /* 0x000000ff0000720c */ /* 0x000fe20001f42670 */
[----:B------:R-:W-:Y:S01]  /*1950*/  USEL UR24, URZ, 0x1, UP4 ;  /* 0x00000001ff187887 */ /* 0x000fe2000a000000 */
[----:B------:R-:W-:Y:S02]  /*1960*/  PLOP3.LUT P1, PT, P1, PT, PT, 0x8, 0x80 ;  /* 0x000000000080781c */ /* 0x000fe40000f2e170 */
[----:B------:R-:W-:Y:S01]  /*1970*/  CS2R R10, SRZ ;  /* 0x00000000000a7805 */ /* 0x000fe2000001ff00 */
[----:B------:R-:W-:Y:S01]  /*1980*/  IMAD.MOV.U32 R9, RZ, RZ, RZ ;  /* 0x000000ffff097224 */ /* 0x000fe200078e00ff */
[----:B------:R-:W4:Y:S01]  /*1990*/  LDCU UR40, c[0x0][0x370] ;  /* 0x00006e00ff2877ac */ /* 0x000f220008000800 */
[----:B------:R-:W-:Y:S01]  /*19a0*/  IMAD.MOV.U32 R8, RZ, RZ, 0x1 ;  /* 0x00000001ff087424 */ /* 0x000fe200078e00ff */
[----:B------:R-:W1:Y:S01]  /*19b0*/  LDCU.64 UR26, c[0x0][0x348] ;  /* 0x00006900ff1a77ac */ /* 0x000e620008000a00 */
[----:B--2---:R-:W-:-:S02]  /*19c0*/  UIADD3 UR5, UPT, UPT, UR6, 0x3f, URZ ;  /* 0x0000003f06057890 */ /* 0x004fc4000fffe0ff */
[----:B------:R-:W-:Y:S02]  /*19d0*/  USHF.R.U32.HI UR45, URZ, 0x6, UR28 ;  /* 0x00000006ff2d7899 */ /* 0x000fe4000801161c */
[----:B------:R-:W-:Y:S02]  /*19e0*/  USHF.R.S32.HI UR4, URZ, 0x1f, UR5 ;  /* 0x0000001fff047899 */ /* 0x000fe40008011405 */
[----:B---3--:R-:W-:Y:S02]  /*19f0*/  ULEA UR7, UR8, UR7, 0x18 ;  /* 0x0000000708077291 */ /* 0x008fe4000f8ec0ff */
[----:B------:R-:W-:Y:S02]  /*1a00*/  ULEA.HI UR4, UR4, UR5, URZ, 0x6 ;  /* 0x0000000504047291 */ /* 0x000fe4000f8f30ff */
[----:B------:R-:W-:Y:S02]  /*1a10*/  UIADD3 UR46, UPT, UPT, UR6, 0x7e, URZ ;  /* 0x0000007e062e7890 */ /* 0x000fe4000fffe0ff */
[----:B------:R-:W-:-:S02]  /*1a20*/  USHF.R.S32.HI UR43, URZ, 0x6, UR4 ;  /* 0x00000006ff2b7899 */ /* 0x000fc40008011404 */
[----:B------:R-:W-:Y:S02]  /*1a30*/  UIADD3 UR4, UPT, UPT, UR6, -0x1, URZ ;  /* 0xffffffff06047890 */ /* 0x000fe4000fffe0ff */
[----:B------:R-:W-:Y:S02]  /*1a40*/  UISETP.LT.U32.AND UP0, UPT, UR43, 0x11, UPT ;  /* 0x000000112b00788c */ /* 0x000fe4000bf01070 */
[----:B------:R-:W-:Y:S02]  /*1a50*/  UISETP.GE.U32.AND UP2, UPT, UR4, -0x7f, UPT ;  /* 0xffffff810400788c */ /* 0x000fe4000bf46070 */
[----:B------:R-:W-:Y:S01]  /*1a60*/  USEL UR41, UR43, 0x11, UP0 ;  /* 0x000000112b297887 */ /* 0x000fe20008000000 */
[----:B------:R-:W2:Y:S03]  /*1a70*/  LDCU UR39, c[0x0][0x374] ;  /* 0x00006e80ff2777ac */ /* 0x000ea60008000800 */
[----:B------:R-:W-:-:S02]  /*1a80*/  UIADD3 UR21, UPT, UPT, UR41, -0x1, URZ ;  /* 0xffffffff29157890 */ /* 0x000fc4000fffe0ff */
[----:B------:R-:W-:-:S03]  /*1a90*/  USEL UR24, UR24, 0x2, UP1 ;  /* 0x0000000218187887 */ /* 0x000fc60008800000 */
[----:B------:R-:W-:Y:S02]  /*1aa0*/  @UP2 UIADD3 UR21, UPT, UPT, UR41, URZ, URZ ;  /* 0x000000ff29152290 */ /* 0x000fe4000fffe0ff */
[----:B------:R-:W-:Y:S02]  /*1ab0*/  UIADD3 UR29, UPT, UPT, UR7, 0x15400, UR28 ;  /* 0x00015400071d7890 */ /* 0x000fe4000fffe01c */
[----:B------:R-:W-:Y:S02]  /*1ac0*/  UIADD3 UR44, UPT, UPT, UR43, -UR41, URZ ;  /* 0x800000292b2c7290 */ /* 0x000fe4000fffe0ff */
[----:B------:R-:W-:Y:S01]  /*1ad0*/  UIADD3 UR21, UPT, UPT, UR21, 0x1, URZ ;  /* 0x0000000115157890 */ /* 0x000fe2000fffe0ff */
[----:B-1--4-:R-:W-:-:S11]  /*1ae0*/  UMOV UR5, URZ ;  /* 0x000000ff00057c82 */ /* 0x012fd60008000000 */
.L_x_43:
[----:B-1----:R-:W1:Y:S02]  /*1af0*/  S2UR UR4, SR_CgaCtaId ;  /* 0x00000000000479c3 */ /* 0x002e640000008800 */
[----:B-1----:R-:W-:-:S09]  /*1b00*/  UISETP.NE.AND UP0, UPT, UR4, URZ, UPT ;  /* 0x000000ff0400728c */ /* 0x002fd2000bf05270 */
[----:B------:R-:W-:Y:S05]  /*1b10*/  BRA.U UP0, `(.L_x_24) ;  /* 0x0000000100287547 */ /* 0x000fea000b800000 */
[----:B------:R-:W-:Y:S02]  /*1b20*/  LEA R0, R9, UR7, 0x3 ;  /* 0x0000000709007c11 */ /* 0x000fe4000f8e18ff */
[----:B------:R-:W-:-:S04]  /*1b30*/  SHF.L.U32 R3, R8, 0x1f, RZ ;  /* 0x0000001f08037819 */ /* 0x000fc800000006ff */
[----:B------:R-:W1:Y:S02]  /*1b40*/  SYNCS.PHASECHK.TRANS64.TRYWAIT P0, [R0+URZ+0x1b0], R3 ;  /* 0x0001b003000075a7 */ /* 0x000e6400080011ff */
[----:B-1----:R-:W-:Y:S05]  /*1b50*/  @!P0 BRA `(.L_x_25) ;  /* 0x0000006400b88947 */ /* 0x002fea0003800000 */
.L_x_126:
[----:B------:R3:W-:Y:S01]  /*1b60*/  SYNCS.ARRIVE.TRANS64.A1T0 RZ, [R0+URZ+0x1a0], RZ ;  /* 0x0001a0ff00ff79a7 */ /* 0x0007e200081000ff */
[----:B------:R-:W-:-:S05]  /*1b70*/  VIADD R9, R9, 0x1 ;  /* 0x0000000109097836 */ /* 0x000fca0000000000 */
[----:B------:R-:W-:-:S04]  /*1b80*/  ISETP.NE.AND P0, PT, R9, 0x2, PT ;  /* 0x000000020900780c */ /* 0x000fc80003f05270 */
[----:B-1----:R-:W-:Y:S02]  /*1b90*/  SEL R3, RZ, 0x1, P0 ;  /* 0x00000001ff037807 */ /* 0x002fe40000000000 */
[----:B------:R-:W-:Y:S02]  /*1ba0*/  SEL R9, R9, RZ, P0 ;  /* 0x000000ff09097207 */ /* 0x000fe40000000000 */
[----:B------:R-:W-:-:S07]  /*1bb0*/  LOP3.LUT R8, R8, R3, RZ, 0x3c, !PT ;  /* 0x0000000308087212 */ /* 0x000fce00078e3cff */
.L_x_24:
[----:B------:R-:W-:Y:S01]  /*1bc0*/  ULEA UR4, UR5, UR7, 0x3 ;  /* 0x0000000705047291 */ /* 0x000fe2000f8e18ff */
[----:B---3--:R-:W-:Y:S01]  /*1bd0*/  SHF.L.U32 R0, R12, 0x1f, RZ ;  /* 0x0000001f0c007819 */ /* 0x008fe200000006ff */
[----:B------:R-:W-:Y:S02]  /*1be0*/  UISETP.GE.U32.AND UP0, UPT, UR46, 0x7f, UPT ;  /* 0x0000007f2e00788c */ /* 0x000fe4000bf06070 */
[----:B------:R-:W-:Y:S02]  /*1bf0*/  USHF.L.U32 UR35, UR20, 0x6, URZ ;  /* 0x0000000614237899 */ /* 0x000fe400080006ff */
[----:B------:R-:W-:Y:S01]  /*1c00*/  ULEA UR19, UR30, UR45, 0x7 ;  /* 0x0000002d1e137291 */ /* 0x000fe2000f8e38ff */
[----:B------:R-:W-:Y:S02]  /*1c10*/  UMOV UR13, URZ ;  /* 0x000000ff000d7c82 */ /* 0x000fe40008000000 */
[----:B------:R1:W3:Y:S02]  /*1c20*/  SYNCS.PHASECHK.TRANS64.TRYWAIT P0, [UR4+0x88], R0 ;  /* 0x00008800ff0075a7 */ /* 0x0002e40008001104 */
[----:B------:R-:W-:Y:S07]  /*1c30*/  BRA.U !UP0, `(.L_x_26) ;  /* 0x0000000108bc7547 */ /* 0x000fee000b800000 */
[----:B------:R-:W-:Y:S01]  /*1c40*/  UMOV UR6, URZ ;  /* 0x000000ff00067c82 */ /* 0x000fe20008000000 */
[----:B------:R-:W-:-:S05]  /*1c50*/  UMOV UR4, UR5 ;  /* 0x0000000500047c82 */ /* 0x000fca0008000000 */
.L_x_32:
[----:B------:R-:W-:Y:S01]  /*1c60*/  ULEA UR33, UR4, UR7, 0x3 ;  /* 0x0000000704217291 */ /* 0x000fe2000f8e18ff */
[----:B---3--:R-:W-:Y:S01]  /*1c70*/  @!P3 MOV R2, 0x3000 ;  /* 0x000030000002b802 */ /* 0x008fe20000000f00 */
[----:B-1-34-:R-:W-:Y:S10]  /*1c80*/  @P0 BRA `(.L_x_27) ;  /* 0x00000000000c0947 */ /* 0x01aff40003800000 */
[----:B------:R-:W-:-:S04]  /*1c90*/  SHF.L.U32 R3, R12, 0x1f, RZ ;  /* 0x0000001f0c037819 */ /* 0x000fc800000006ff */
[----:B------:R-:W3:Y:S02]  /*1ca0*/  SYNCS.PHASECHK.TRANS64.TRYWAIT P0, [UR33+0x88], R3 ;  /* 0x00008803ff0075a7 */ /* 0x000ee40008001121 */
[----:B---3--:R-:W-:Y:S05]  /*1cb0*/  @!P0 BRA `(.L_x_28) ;  /* 0x0000006400748947 */ /* 0x008fea0003800000 */
.L_x_27:
[----:B------:R3:W-:Y:S01]  /*1cc0*/  @!P3 SYNCS.ARRIVE.TRANS64 RZ, [UR33], R2 ;  /* 0x00000002ffffb9a7 */ /* 0x0007e20008000021 */
[----:B------:R-:W-:-:S04]  /*1cd0*/  ULOP3.LUT UR5, UR24, 0x2, URZ, 0xfc, !UPT ;  /* 0x0000000218057892 */ /* 0x000fc8000f8efcff */
[----:B------:R-:W-:-:S09]  /*1ce0*/  UISETP.NE.AND UP0, UPT, UR5, 0x2, UPT ;  /* 0x000000020500788c */ /* 0x000fd2000bf05270 */
[----:B------:R-:W-:Y:S05]  /*1cf0*/  BRA.U UP0, `(.L_x_29) ;  /* 0x0000000100047547 */ /* 0x000fea000b800000 */
[----:B--2---:R-:W-:Y:S05]  /*1d00*/  BPT.TRAP 0x1 ;  /* 0x000000040000795c */ /* 0x004fea0000300000 */
.L_x_29:
[----:B------:R-:W-:Y:S04]  /*1d10*/  BSSY.RECONVERGENT B0, `(.L_x_30) ;  /* 0x0000003000007945 */ /* 0x000fe80003800200 */
[----:B------:R-:W-:Y:S05]  /*1d20*/  @P2 BRA `(.L_x_31) ;  /* 0x0000000000042947 */ /* 0x000fea0003800000 */
[----:B--2---:R-:W-:Y:S05]  /*1d30*/  BPT.TRAP 0x1 ;  /* 0x000000040000795c */ /* 0x004fea0000300000 */
.L_x_31:
[----:B--2---:R-:W-:Y:S05]  /*1d40*/  BSYNC.RECONVERGENT B0 ;  /* 0x0000000000007941 */ /* 0x004fea0003800200 */
.L_x_30:
[----:B------:R-:W-:Y:S02]  /*1d50*/  UIADD3 UR5, UPT, UPT, UR4, 0x1, URZ ;  /* 0x0000000104057890 */ /* 0x000fe4000fffe0ff */
[----:B------:R-:W-:Y:S02]  /*1d60*/  USHF.L.U32 UR34, UR6, 0x6, URZ ;  /* 0x0000000606227899 */ /* 0x000fe400080006ff */
[----:B------:R-:W-:Y:S02]  /*1d70*/  UISETP.NE.AND UP0, UPT, UR5, 0x11, UPT ;  /* 0x000000110500788c */ /* 0x000fe4000bf05270 */
[----:B------:R-:W-:Y:S02]  /*1d80*/  UIADD3 UR6, UPT, UPT, UR6, 0x1, URZ ;  /* 0x0000000106067890 */ /* 0x000fe4000fffe0ff */
[----:B------:R-:W-:Y:S02]  /*1d90*/  USEL UR9, URZ, 0x1, UP0 ;  /* 0x00000001ff097887 */ /* 0x000fe40008000000 */
[----:B------:R-:W-:-:S02]  /*1da0*/  USEL UR5, UR5, URZ, UP0 ;  /* 0x000000ff05057287 */ /* 0x000fc40008000000 */
[----:B------:R-:W-:Y:S02]  /*1db0*/  ULEA UR32, UR4, UR7, 0xc ;  /* 0x0000000704207291 */ /* 0x000fe4000f8e60ff */
[----:B------:R-:W-:Y:S01]  /*1dc0*/  ULEA UR8, UR5, UR7, 0x3 ;  /* 0x0000000705087291 */ /* 0x000fe2000f8e18ff */
[----:B------:R-:W-:Y:S01]  /*1dd0*/  LOP3.LUT R12, R12, UR9, RZ, 0x3c, !PT ;  /* 0x000000090c0c7c12 */ /* 0x000fe2000f8e3cff */
[----:B------:R-:W-:Y:S02]  /*1de0*/  UIADD3 UR10, UP1, UPT, UR26, 0x80, URZ ;  /* 0x000000801a0a7890 */ /* 0x000fe4000ff3e0ff */
[----:B------:R-:W-:Y:S01]  /*1df0*/  ULEA UR16, UR4, UR28, 0xd ;  /* 0x0000001c04107291 */ /* 0x000fe2000f8e68ff */
[----:B-1----:R-:W-:Y:S01]  /*1e00*/  SHF.L.U32 R0, R12, 0x1f, RZ ;  /* 0x0000001f0c007819 */ /* 0x002fe200000006ff */
[----:B------:R-:W-:Y:S02]  /*1e10*/  UIADD3.X UR11, UPT, UPT, URZ, UR27, URZ, UP1, !UPT ;  /* 0x0000001bff0b7290 */ /* 0x000fe40008ffe4ff */
[----:B------:R-:W-:Y:S01]  /*1e20*/  UIADD3 UR32, UPT, UPT, UR32, 0x4400, URZ ;  /* 0x0000440020207890 */ /* 0x000fe2000fffe0ff */
[----:B------:R4:W1:Y:S01]  /*1e30*/  SYNCS.PHASECHK.TRANS64.TRYWAIT P0, [UR8+0x88], R0 ;  /* 0x00008800ff0075a7 */ /* 0x0008620008001108 */
[----:B------:R-:W-:-:S02]  /*1e40*/  UIADD3 UR8, UP0, UPT, UR26, 0x180, URZ ;  /* 0x000001801a087890 */ /* 0x000fc4000ff1e0ff */
[----:B------:R-:W-:Y:S02]  /*1e50*/  UIADD3 UR16, UPT, UPT, UR7, 0x15400, UR16 ;  /* 0x0001540007107890 */ /* 0x000fe4000fffe010 */
[----:B------:R-:W-:Y:S02]  /*1e60*/  UIADD3.X UR9, UPT, UPT, URZ, UR27, URZ, UP0, !UPT ;  /* 0x0000001bff097290 */ /* 0x000fe400087fe4ff */
[----:B------:R-:W-:Y:S01]  /*1e70*/  UISETP.NE.AND UP0, UPT, UR6, UR21, UPT ;  /* 0x000000150600728c */ /* 0x000fe2000bf05270 */
[----:B------:R-:W-:Y:S01]  /*1e80*/  UMOV UR12, 0x0 ;  /* 0x00000000000c7882 */ /* 0x000fe20000000000 */
[----:B------:R-:W-:Y:S01]  /*1e90*/  UMOV UR13, 0x10000000 ;  /* 0x10000000000d7882 */ /* 0x000fe20000000000 */
[----:B------:R-:W-:Y:S01]  /*1ea0*/  UMOV UR4, 0xff0000 ;  /* 0x00ff000000047882 */ /* 0x000fe20000000000 */
[----:B------:R-:W-:Y:S01]  /*1eb0*/  UMOV UR20, UR36 ;  /* 0x0000002400147c82 */ /* 0x000fe20008000000 */
[----:B------:R-:W-:Y:S01]  /*1ec0*/  UMOV UR17, UR33 ;  /* 0x0000002100117c82 */ /* 0x000fe20008000000 */
[----:B------:R-:W-:Y:S01]  /*1ed0*/  UMOV UR18, UR34 ;  /* 0x0000002200127c82 */ /* 0x000fe20008000000 */
[----:B------:R-:W-:Y:S01]  /*1ee0*/  UTMALDG.3D [UR32], [UR10], desc[UR12] ;  /* 0x00000c200a0075b4 */ /* 0x000fe20008011000 */
[----:B------:R2:W-:Y:S02]  /*1ef0*/  UTMALDG.3D.MULTICAST [UR16], [UR8], UR4, desc[UR12] ;  /* 0x00000c10080073b4 */ /* 0x0005e40008011804 */
[----:B--2---:R-:W-:Y:S01]  /*1f00*/  UMOV UR13, UR21 ;  /* 0x00000015000d7c82 */ /* 0x004fe20008000000 */
[----:B------:R-:W-:Y:S01]  /*1f10*/  UMOV UR4, UR5 ;  /* 0x0000000500047c82 */ /* 0x000fe20008000000 */
[----:B------:R-:W-:Y:S05]  /*1f20*/  BRA.U UP0, `(.L_x_32) ;  /* 0xfffffffd004c7547 */ /* 0x000fea000b83ffff */
.L_x_26:
[----:B------:R-:W-:Y:S01]  /*1f30*/  ULEA UR4, UR5, UR7, 0x3 ;  /* 0x0000000705047291 */ /* 0x000fe2000f8e18ff */
[----:B-1--4-:R-:W-:Y:S01]  /*1f40*/  SHF.L.U32 R0, R12, 0x1f, RZ ;  /* 0x0000001f0c007819 */ /* 0x012fe200000006ff */
[----:B------:R-:W-:Y:S01]  /*1f50*/  @!P1 SYNCS.ARRIVE.TRANS64.A1T0 RZ, [UR7+0x138], RZ ;  /* 0x000138ffffff99a7 */ /* 0x000fe20008100007 */
[----:B------:R-:W-:-:S06]  /*1f60*/  UISETP.GT.AND UP0, UPT, UR43, UR41, UPT ;  /* 0x000000292b00728c */ /* 0x000fcc000bf04270 */
[----:B---3--:R1:W3:Y:S03]  /*1f70*/  SYNCS.PHASECHK.TRANS64.TRYWAIT P0, [UR4+0x88], R0 ;  /* 0x00008800ff0075a7 */ /* 0x0082e60008001104 */
[----:B------:R-:W-:Y:S05]  /*1f80*/  BRA.U !UP0, `(.L_x_33) ;  /* 0x0000000108bc7547 */ /* 0x000fea000b800000 */
[----:B------:R-:W-:Y:S01]  /*1f90*/  UIADD3 UR25, UPT, UPT, UR44, UR13, URZ ;  /* 0x0000000d2c197290 */ /* 0x000fe2000fffe0ff */
[----:B------:R-:W-:-:S11]  /*1fa0*/  UMOV UR4, UR5 ;  /* 0x0000000500047c82 */ /* 0x000fd60008000000 */
.L_x_39:
[----:B------:R-:W-:Y:S01]  /*1fb0*/  ULEA UR9, UR4, UR7, 0x3 ;  /* 0x0000000704097291 */ /* 0x000fe2000f8e18ff */
[----:B---3--:R-:W-:Y:S01]  /*1fc0*/  @!P3 MOV R2, 0x3000 ;  /* 0x000030000002b802 */ /* 0x008fe20000000f00 */
[----:B-1-3--:R-:W-:Y:S10]  /*1fd0*/  @P0 BRA `(.L_x_34) ;  /* 0x00000000000c0947 */ /* 0x00aff40003800000 */
[----:B------:R-:W-:-:S04]  /*1fe0*/  SHF.L.U32 R3, R12, 0x1f, RZ ;  /* 0x0000001f0c037819 */ /* 0x000fc800000006ff */
[----:B------:R-:W3:Y:S02]  /*1ff0*/  SYNCS.PHASECHK.TRANS64.TRYWAIT P0, [UR9+0x88], R3 ;  /* 0x00008803ff0075a7 */ /* 0x000ee40008001109 */
[----:B---3--:R-:W-:Y:S05]  /*2000*/  @!P0 BRA `(.L_x_35) ;  /* 0x0000006000b88947 */ /* 0x008fea0003800000 */
.L_x_34:
[----:B------:R3:W-:Y:S01]  /*2010*/  @!P3 SYNCS.ARRIVE.TRANS64 RZ, [UR9], R2 ;  /* 0x00000002ffffb9a7 */ /* 0x0007e20008000009 */
[----:B------:R-:W-:-:S04]  /*2020*/  ULOP3.LUT UR5, UR24, 0x2, URZ, 0xfc, !UPT ;  /* 0x0000000218057892 */ /* 0x000fc8000f8efcff */
[----:B------:R-:W-:-:S09]  /*2030*/  UISETP.NE.AND UP0, UPT, UR5, 0x2, UPT ;  /* 0x000000020500788c */ /* 0x000fd2000bf05270 */
[----:B------:R-:W-:Y:S05]  /*2040*/  BRA.U UP0, `(.L_x_36) ;  /* 0x0000000100047547 */ /* 0x000fea000b800000 */
[----:B--2---:R-:W-:Y:S05]  /*2050*/  BPT.TRAP 0x1 ;  /* 0x000000040000795c */ /* 0x004fea0000300000 */
.L_x_36:
[----:B------:R-:W-:Y:S04]  /*2060*/  BSSY.RECONVERGENT B0, `(.L_x_37) ;  /* 0x0000003000007945 */ /* 0x000fe80003800200 */
[----:B------:R-:W-:Y:S05]  /*2070*/  @P2 BRA `(.L_x_38) ;  /* 0x0000000000042947 */ /* 0x000fea0003800000 */
[----:B--2---:R-:W-:Y:S05]  /*2080*/  BPT.TRAP 0x1 ;  /* 0x000000040000795c */ /* 0x004fea0000300000 */
.L_x_38:
[----:B--2---:R-:W-:Y:S05]  /*2090*/  BSYNC.RECONVERGENT B0 ;  /* 0x0000000000007941 */ /* 0x004fea0003800200 */
.L_x_37:
[----:B------:R-:W-:Y:S02]  /*20a0*/  UIADD3 UR5, UPT, UPT, UR4, 0x1, URZ ;  /* 0x0000000104057890 */ /* 0x000fe4000fffe0ff */
[----:B------:R-:W-:Y:S02]  /*20b0*/  UIADD3 UR14, UP1, UPT, UR26, 0x80, URZ ;  /* 0x000000801a0e7890 */ /* 0x000fe4000ff3e0ff */
[----:B------:R-:W-:Y:S02]  /*20c0*/  UISETP.NE.AND UP0, UPT, UR5, 0x11, UPT ;  /* 0x000000110500788c */ /* 0x000fe4000bf05270 */
[----:B------:R-:W-:Y:S02]  /*20d0*/  USHF.L.U32 UR10, UR13, 0x6, URZ ;  /* 0x000000060d0a7899 */ /* 0x000fe400080006ff */
[----:B------:R-:W-:Y:S02]  /*20e0*/  USEL UR8, URZ, 0x1, UP0 ;  /* 0x00000001ff087887 */ /* 0x000fe40008000000 */
[----:B------:R-:W-:-:S02]  /*20f0*/  USEL UR5, UR5, URZ, UP0 ;  /* 0x000000ff05057287 */ /* 0x000fc40008000000 */
[----:B------:R-:W-:Y:S02]  /*2100*/  UIADD3 UR22, UP0, UPT, UR26, 0x180, URZ ;  /* 0x000001801a167890 */ /* 0x000fe4000ff1e0ff */
[----:B------:R-:W-:Y:S01]  /*2110*/  LOP3.LUT R12, R12, UR8, RZ, 0x3c, !PT ;  /* 0x000000080c0c7c12 */ /* 0x000fe2000f8e3cff */
[----:B------:R-:W-:Y:S02]  /*2120*/  ULEA UR8, UR4, UR7, 0xc ;  /* 0x0000000704087291 */ /* 0x000fe4000f8e60ff */
[----:B------:R-:W-:Y:S01]  /*2130*/  ULEA UR6, UR5, UR7, 0x3 ;  /* 0x0000000705067291 */ /* 0x000fe2000f8e18ff */
[----:B-1----:R-:W-:Y:S01]  /*2140*/  SHF.L.U32 R0, R12, 0x1f, RZ ;  /* 0x0000001f0c007819 */ /* 0x002fe200000006ff */
[----:B------:R-:W-:Y:S02]  /*2150*/  UIADD3 UR8, UPT, UPT, UR8, 0x4400, URZ ;  /* 0x0000440008087890 */ /* 0x000fe4000fffe0ff */
[----:B------:R-:W-:Y:S02]  /*2160*/  UIADD3.X UR15, UPT, UPT, URZ, UR27, URZ, UP1, !UPT ;  /* 0x0000001bff0f7290 */ /* 0x000fe40008ffe4ff */
[----:B------:R-:W-:-:S02]  /*2170*/  ULEA UR16, UR4, UR29, 0xd ;  /* 0x0000001d04107291 */ /* 0x000fc4000f8e68ff */
[----:B------:R-:W-:Y:S01]  /*2180*/  UIADD3.X UR23, UPT, UPT, URZ, UR27, URZ, UP0, !UPT ;  /* 0x0000001bff177290 */ /* 0x000fe200087fe4ff */
[----:B------:R4:W1:Y:S01]  /*2190*/  SYNCS.PHASECHK.TRANS64.TRYWAIT P0, [UR6+0x88], R0 ;  /* 0x00008800ff0075a7 */ /* 0x0008620008001106 */
[----:B------:R-:W-:Y:S01]  /*21a0*/  UMOV UR30, 0x0 ;  /* 0x00000000001e7882 */ /* 0x000fe20000000000 */
[----:B------:R-:W-:Y:S01]  /*21b0*/  UMOV UR31, 0x10000000 ;  /* 0x10000000001f7882 */ /* 0x000fe20000000000 */
[----:B------:R-:W-:Y:S01]  /*21c0*/  UMOV UR11, UR35 ;  /* 0x00000023000b7c82 */ /* 0x000fe20008000000 */
[----:B------:R-:W-:Y:S01]  /*21d0*/  UMOV UR12, UR36 ;  /* 0x00000024000c7c82 */ /* 0x000fe20008000000 */
[----:B------:R-:W-:Y:S01]  /*21e0*/  UMOV UR6, 0xff0000 ;  /* 0x00ff000000067882 */ /* 0x000fe20000000000 */
[----:B------:R-:W-:Y:S01]  /*21f0*/  UMOV UR20, UR36 ;  /* 0x0000002400147c82 */ /* 0x000fe20008000000 */
[----:B------:R-:W-:Y:S01]  /*2200*/  UMOV UR17, UR9 ;  /* 0x0000000900117c82 */ /* 0x000fe20008000000 */
[----:B------:R-:W-:Y:S01]  /*2210*/  UMOV UR18, UR10 ;  /* 0x0000000a00127c82 */ /* 0x000fe20008000000 */
[----:B------:R4:W-:Y:S01]  /*2220*/  UTMALDG.3D [UR8], [UR14], desc[UR30] ;  /* 0x00001e080e0075b4 */ /* 0x0009e20008011000 */
[----:B------:R-:W-:Y:S01]  /*2230*/  UIADD3 UR13, UPT, UPT, UR13, 0x1, URZ ;  /* 0x000000010d0d7890 */ /* 0x000fe2000fffe0ff */
[----:B------:R-:W-:-:S03]  /*2240*/  UMOV UR4, UR5 ;  /* 0x0000000500047c82 */ /* 0x000fc60008000000 */
[----:B------:R-:W-:Y:S01]  /*2250*/  UISETP.NE.AND UP0, UPT, UR13, UR25, UPT ;  /* 0x000000190d00728c */ /* 0x000fe2000bf05270 */
[----:B------:R4:W-:Y:S08]  /*2260*/  UTMALDG.3D.MULTICAST [UR16], [UR22], UR6, desc[UR30] ;  /* 0x00001e10160073b4 */ /* 0x0009f00008011806 */
[----:B----4-:R-:W-:Y:S05]  /*2270*/  BRA.U UP0, `(.L_x_39) ;  /* 0xfffffffd004c7547 */ /* 0x010fea000b83ffff */
.L_x_33:
[C---:B------:R-:W-:Y:S01]  /*2280*/  LEA R3, R11.reuse, UR7, 0x3 ;  /* 0x000000070b037c11 */ /* 0x040fe2000f8e18ff */
[----:B------:R-:W-:Y:S01]  /*2290*/  NOP ;  /* 0x0000000000007918 */ /* 0x000fe20000000000 */
[----:B-1----:R-:W-:Y:S02]  /*22a0*/  SHF.L.U32 R0, R10, 0x1f, RZ ;  /* 0x0000001f0a007819 */ /* 0x002fe400000006ff */
[----:B------:R-:W-:Y:S02]  /*22b0*/  LEA R5, R11, UR7, 0x4 ;  /* 0x000000070b057c11 */ /* 0x000fe4000f8e20ff */
[----:B---3--:R-:W1:Y:S02]  /*22c0*/  SYNCS.PHASECHK.TRANS64.TRYWAIT P0, [R3+URZ+0x140], R0 ;  /* 0x00014000030075a7 */ /* 0x008e6400080011ff */
[----:B-1----:R-:W-:Y:S05]  /*22d0*/  @!P0 BRA `(.L_x_40) ;  /* 0x00000060001c8947 */ /* 0x002fea0003800000 */
.L_x_129:
[----:B------:R-:W3:Y:S01]  /*22e0*/  LDS.128 R4, [R5+0x1d0] ;  /* 0x0001d00005047984 */ /* 0x000ee20000000c00 */
[----:B------:R-:W-:Y:S01]  /*22f0*/  UISETP.GE.AND UP0, UPT, UR42, 0x1, UPT ;  /* 0x000000012a00788c */ /* 0x000fe2000bf06270 */
[----:B------:R-:W-:Y:S01]  /*2300*/  @!PT LDS RZ, [RZ] ;  /* 0x00000000fffff984 */ /* 0x000fe20000000800 */
[----:B------:R-:W-:Y:S01]  /*2310*/  @!PT LDS RZ, [RZ] ;  /* 0x00000000fffff984 */ /* 0x000fe20000000800 */
[----:B------:R-:W-:Y:S01]  /*2320*/  @!PT LDS RZ, [RZ] ;  /* 0x00000000fffff984 */ /* 0x000fe20000000800 */
[----:B------:R-:W-:Y:S01]  /*2330*/  @!PT LDS RZ, [RZ] ;  /* 0x00000000fffff984 */ /* 0x000fe20000000800 */
[----:B------:R4:W-:Y:S06]  /*2340*/  MEMBAR.ALL.CTA ;  /* 0x0000000000007992 */ /* 0x0009ec0000008000 */
[----:B----4-:R-:W4:Y:S01]  /*2350*/  FENCE.VIEW.ASYNC.S ;  /* 0x00000000000073c6 */ /* 0x010f220000000000 */
[----:B---3--:R-:W-:-:S13]  /*2360*/  LOP3.LUT P0, RZ, R6, 0x1, RZ, 0xc0, !PT ;  /* 0x0000000106ff7812 */ /* 0x008fda000780c0ff */
[----:B----4-:R-:W-:Y:S01]  /*2370*/  VOTEU.ANY UP1, P0 ;  /* 0x0000000000ff7886 */ /* 0x010fe20000020100 */
[----:B------:R-:W-:-:S13]  /*2380*/  PLOP3.LUT P0, PT, PT, PT, UP1, 0x80, 0x8 ;  /* 0x000000000008781c */ /* 0x000fda0003f0f018 */
[----:B-1----:R-:W-:Y:S02]  /*2390*/  @P0 LOP3.LUT R0, R5, 0xffff, RZ, 0xc0, !PT ;  /* 0x0000ffff05000812 */ /* 0x002fe400078ec0ff */
[----:B------:R-:W-:Y:S02]  /*23a0*/  @P0 MOV R2, R4 ;  /* 0x0000000400020202 */ /* 0x000fe40000000f00 */
[----:B------:R-:W-:Y:S01]  /*23b0*/  @P0 R2UR UR6, R0 ;  /* 0x00000000000602ca */ /* 0x000fe200000e0000 */
[----:B------:R-:W-:Y:S01]  /*23c0*/  VIADD R0, R3, 0x150 ;  /* 0x0000015003007836 */ /* 0x000fe20000000000 */
[----:B------:R-:W-:Y:S02]  /*23d0*/  @P0 SHF.R.U32.HI R4, RZ, 0x10, R5 ;  /* 0x00000010ff040819 */ /* 0x000fe40000011605 */
[----:B------:R-:W-:Y:S02]  /*23e0*/  @P0 R2UR UR8, R2 ;  /* 0x00000000020802ca */ /* 0x000fe400000e0000 */
[----:B------:R-:W-:-:S02]  /*23f0*/  PRMT R0, RZ, 0x654, R0 ;  /* 0x00000654ff007816 */ /* 0x000fc40000000000 */
[----:B------:R-:W-:Y:S02]  /*2400*/  @P0 R2UR UR4, R4 ;  /* 0x00000000040402ca */ /* 0x000fe400000e0000 */
[----:B------:R1:W-:Y:S03]  /*2410*/  SYNCS.ARRIVE.TRANS64.RED.A1T0 RZ, [R0+URZ], RZ ;  /* 0x000000ff00ff79a7 */ /* 0x0003e600081004ff */
[----:B------:R-:W-:-:S04]  /*2420*/  @UP1 UMOV UR37, UR6 ;  /* 0x0000000600251c82 */ /* 0x000fc80008000000 */
[----:B------:R-:W-:-:S04]  /*2430*/  @UP1 UMOV UR38, UR8 ;  /* 0x0000000800261c82 */ /* 0x000fc80008000000 */
[----:B------:R-:W-:Y:S01]  /*2440*/  @UP1 UMOV UR36, UR4 ;  /* 0x0000000400241c82 */ /* 0x000fe20008000000 */
[----:B------:R-:W-:Y:S05]  /*2450*/  BRA.U !UP0, `(.L_x_41) ;  /* 0x0000000108d47547 */ /* 0x000fea000b800000 */
[----:B------:R-:W2:Y:S01]  /*2460*/  LDCU.128 UR12, c[0x0][0xb10] ;  /* 0x00016200ff0c77ac */ /* 0x000ea20008000c00 */
[----:B------:R-:W3:Y:S01]  /*2470*/  LDCU UR25, c[0x0][0xb20] ;  /* 0x00016400ff1977ac */ /* 0x000ee20008000800 */
[----:B------:R-:W4:Y:S01]  /*2480*/  LDCU UR20, c[0x0][0xb0c] ;  /* 0x00016180ff1477ac */ /* 0x000f220008000800 */
[----:B------:R-:W1:Y:S01]  /*2490*/  LDCU.64 UR10, c[0x0][0xb28] ;  /* 0x00016500ff0a77ac */ /* 0x000e620008000a00 */
[----:B------:R-:W-:Y:S02]  /*24a0*/  UISETP.NE.AND UP3, UPT, UR42, 0x1, UPT ;  /* 0x000000012a00788c */ /* 0x000fe4000bf65270 */
[----:B--2---:R-:W-:Y:S02]  /*24b0*/  UIMAD.WIDE.U32 UR16, UR39, UR15, URZ ;  /* 0x0000000f271072a5 */ /* 0x004fe4000f8e00ff */
[----:B------:R-:W-:Y:S02]  /*24c0*/  UIMAD.WIDE.U32 UR8, UR40, UR12, URZ ;  /* 0x0000000c280872a5 */ /* 0x000fe4000f8e00ff */
[----:B------:R-:W-:-:S02]  /*24d0*/  UISETP.NE.AND UP0, UPT, UR14, 0x1, UPT ;  /* 0x000000010e00788c */ /* 0x000fc4000bf05270 */
[----:B------:R-:W-:Y:S01]  /*24e0*/  UIMAD.WIDE.U32 UR22, UR37, UR15, URZ ;  /* 0x0000000f251672a5 */ /* 0x000fe2000f8e00ff */
[----:B------:R-:W-:Y:S02]  /*24f0*/  UMOV UR16, UR17 ;  /* 0x0000001100107c82 */ /* 0x000fe40008000000 */
[----:B------:R-:W-:Y:S01]  /*2500*/  UMOV UR8, UR9 ;  /* 0x0000000900087c82 */ /* 0x000fe20008000000 */
[----:B---3--:R-:W-:Y:S02]  /*2510*/  USHF.R.U32.HI UR16, URZ, UR25, UR16 ;  /* 0x00000019ff107299 */ /* 0x008fe40008011610 */
[----:B----4-:R-:W-:Y:S02]  /*2520*/  UISETP.NE.AND UP2, UPT, UR20, 0x1, UPT ;  /* 0x000000011400788c */ /* 0x010fe4000bf45270 */
[----:B------:R-:W-:Y:S02]  /*2530*/  USHF.R.U32.HI UR8, URZ, UR13, UR8 ;  /* 0x0000000dff087299 */ /* 0x000fe40008011608 */
[----:B------:R-:W-:-:S02]  /*2540*/  USEL UR6, UR39, UR16, !UP0 ;  /* 0x0000001027067287 */ /* 0x000fc4000c000000 */
[----:B------:R-:W-:Y:S02]  /*2550*/  USEL UR8, UR40, UR8, !UP2 ;  /* 0x0000000828087287 */ /* 0x000fe4000d000000 */
[----:B-1----:R-:W-:Y:S01]  /*2560*/  UIMAD.WIDE.U32 UR16, UR6, UR10, URZ ;  /* 0x0000000a061072a5 */ /* 0x002fe2000f8e00ff */
[----:B------:R-:W-:Y:S01]  /*2570*/  UMOV UR4, UR23 ;  /* 0x0000001700047c82 */ /* 0x000fe20008000000 */
[----:B------:R-:W-:Y:S02]  /*2580*/  UIMAD.WIDE.U32 UR18, UR38, UR12, URZ ;  /* 0x0000000c261272a5 */ /* 0x000fe4000f8e00ff */
[----:B------:R-:W-:-:S03]  /*2590*/  UIMAD.WIDE.U32 UR22, UR8, UR10, URZ ;  /* 0x0000000a081672a5 */ /* 0x000fc6000f8e00ff */
[----:B------:R-:W-:Y:S01]  /*25a0*/  UMOV UR16, UR17 ;  /* 0x0000001100107c82 */ /* 0x000fe20008000000 */
[----:B------:R-:W-:Y:S02]  /*25b0*/  USHF.R.U32.HI UR4, URZ, UR25, UR4 ;  /* 0x00000019ff047299 */ /* 0x000fe40008011604 */
[----:B------:R-:W-:Y:S01]  /*25c0*/  @UP3 USHF.R.U32.HI UR6, URZ, UR11, UR16 ;  /* 0x0000000bff063299 */ /* 0x000fe20008011610 */
[----:B------:R-:W-:Y:S01]  /*25d0*/  UMOV UR18, UR19 ;  /* 0x0000001300127c82 */ /* 0x000fe20008000000 */
[----:B------:R-:W-:Y:S01]  /*25e0*/  UMOV UR22, UR23 ;  /* 0x0000001700167c82 */ /* 0x000fe20008000000 */
[----:B------:R-:W-:Y:S02]  /*25f0*/  USHF.R.U32.HI UR13, URZ, UR13, UR18 ;  /* 0x0000000dff0d7299 */ /* 0x000fe40008011612 */
[----:B------:R-:W-:Y:S02]  /*2600*/  USEL UR4, UR37, UR4, !UP0 ;  /* 0x0000000425047287 */ /* 0x000fe4000c000000 */
[----:B------:R-:W-:-:S02]  /*2610*/  @UP3 USHF.R.U32.HI UR8, URZ, UR11, UR22 ;  /* 0x0000000bff083299 */ /* 0x000fc40008011616 */
[----:B------:R-:W-:Y:S02]  /*2620*/  UIMAD UR9, UR42, UR6, URZ ;  /* 0x000000062a0972a4 */ /* 0x000fe4000f8e02ff */
[----:B------:R-:W-:Y:S02]  /*2630*/  USEL UR6, UR38, UR13, !UP2 ;  /* 0x0000000d26067287 */ /* 0x000fe4000d000000 */
[----:B------:R-:W-:Y:S02]  /*2640*/  UIMAD UR12, UR42, UR8, URZ ;  /* 0x000000082a0c72a4 */ /* 0x000fe4000f8e02ff */
[----:B------:R-:W-:Y:S02]  /*2650*/  UISETP.GE.AND UP0, UPT, UR4, UR9, UPT ;  /* 0x000000090400728c */ /* 0x000fe4000bf06270 */
[----:B------:R-:W-:Y:S02]  /*2660*/  UIMAD.WIDE.U32 UR16, UR4, UR10, URZ ;  /* 0x0000000a041072a5 */ /* 0x000fe4000f8e00ff */
[----:B------:R-:W-:-:S02]  /*2670*/  UISETP.GE.OR UP0, UPT, UR6, UR12, UP0 ;  /* 0x0000000c0600728c */ /* 0x000fc40008706670 */
[----:B------:R-:W-:Y:S02]  /*2680*/  UIMAD.WIDE.U32 UR12, UR6, UR10, URZ ;  /* 0x0000000a060c72a5 */ /* 0x000fe4000f8e00ff */
[----:B------:R-:W-:Y:S01]  /*2690*/  UIADD3 UR15, UPT, UPT, -UR4, URZ, URZ ;  /* 0x000000ff040f7290 */ /* 0x000fe2000fffe1ff */
[----:B------:R-:W-:Y:S01]  /*26a0*/  UMOV UR10, UR17 ;  /* 0x00000011000a7c82 */ /* 0x000fe20008000000 */
[----:B------:R-:W-:Y:S02]  /*26b0*/  UIADD3 UR12, UPT, UPT, -UR6, URZ, URZ ;  /* 0x000000ff060c7290 */ /* 0x000fe4000fffe1ff */
[----:B------:R-:W-:-:S03]  /*26c0*/  USHF.R.U32.HI UR10, URZ, UR11, UR10 ;  /* 0x0000000bff0a7299 */ /* 0x000fc6000801160a */
[----:B------:R-:W-:Y:S01]  /*26d0*/  @!UP0 UMOV UR9, UR13 ;  /* 0x0000000d00098c82 */ /* 0x000fe20008000000 */
[----:B------:R-:W-:Y:S02]  /*26e0*/  UIMAD UR15, UR14, UR15, UR37 ;  /* 0x0000000f0e0f72a4 */ /* 0x000fe4000f8e0225 */
[----:B------:R-:W-:Y:S02]  /*26f0*/  USEL UR10, UR4, UR10, !UP3 ;  /* 0x0000000a040a7287 */ /* 0x000fe4000d800000 */
[----:B------:R-:W-:Y:S02]  /*2700*/  @!UP0 USHF.R.U32.HI UR9, URZ, UR11, UR9 ;  /* 0x0000000bff098299 */ /* 0x000fe40008011609 */
[----:B------:R-:W-:Y:S02]  /*2710*/  UIADD3 UR11, UPT, UPT, -UR10, URZ, URZ ;  /* 0x000000ff0a0b7290 */ /* 0x000fe4000fffe1ff */
[----:B------:R-:W-:Y:S02]  /*2720*/  @!UP0 USEL UR9, UR6, UR9, !UP3 ;  /* 0x0000000906098287 */ /* 0x000fe4000d800000 */
[----:B------:R-:W-:-:S02]  /*2730*/  UIMAD UR11, UR42, UR11, UR4 ;  /* 0x0000000b2a0b72a4 */ /* 0x000fc4000f8e0204 */
[----:B------:R-:W-:Y:S02]  /*2740*/  @!UP0 UIADD3 UR10, UPT, UPT, UR10, -UR9, URZ ;  /* 0x800000090a0a8290 */ /* 0x000fe4000fffe0ff */
[----:B------:R-:W-:Y:S02]  /*2750*/  @!UP0 UIMAD UR9, UR11, UR8, UR9 ;  /* 0x000000080b0982a4 */ /* 0x000fe4000f8e0209 */
[----:B------:R-:W-:Y:S02]  /*2760*/  @!UP0 UIMAD UR4, UR42, UR10, UR6 ;  /* 0x0000000a2a0482a4 */ /* 0x000fe4000f8e0206 */
[----:B------:R-:W-:Y:S02]  /*2770*/  UIMAD UR8, UR20, UR12, UR38 ;  /* 0x0000000c140872a4 */ /* 0x000fe4000f8e0226 */
[----:B------:R-:W-:Y:S01]  /*2780*/  UIMAD UR37, UR4, UR14, UR15 ;  /* 0x0000000e042572a4 */ /* 0x000fe2000f8e020f */
[----:B------:R-:W-:Y:S02]  /*2790*/  @!UP0 UMOV UR6, UR9 ;  /* 0x0000000900068c82 */ /* 0x000fe40008000000 */
[----:B------:R-:W-:-:S12]  /*27a0*/  UIMAD UR38, UR6, UR20, UR8 ;  /* 0x00000014062672a4 */ /* 0x000fd8000f8e0208 */
.L_x_41:
[----:B------:R-:W3:Y:S02]  /*27b0*/  LDCU UR4, c[0x0][0xb30] ;  /* 0x00016600ff0477ac */ /* 0x000ee40008000800 */
[----:B---3--:R-:W-:-:S09]  /*27c0*/  UISETP.NE.AND UP0, UPT, UR4, 0x1, UPT ;  /* 0x000000010400788c */ /* 0x008fd2000bf05270 */
[----:B------:R-:W-:Y:S05]  /*27d0*/  BRA.U UP0, `(.L_x_42) ;  /* 0x0000000100447547 */ /* 0x000fea000b800000 */
[----:B------:R-:W3:Y:S01]  /*27e0*/  LDCU.128 UR12, c[0x0][0xb10] ;  /* 0x00016200ff0c77ac */ /* 0x000ee20008000c00 */
[----:B------:R-:W4:Y:S01]  /*27f0*/  LDCU UR16, c[0x0][0xb0c] ;  /* 0x00016180ff1077ac */ /* 0x000f220008000800 */
[----:B------:R-:W1:Y:S01]  /*2800*/  LDCU UR17, c[0x0][0xb20] ;  /* 0x00016400ff1177ac */ /* 0x000e620008000800 */
[----:B---3--:R-:W-:Y:S02]  /*2810*/  UIMAD.WIDE.U32 UR10, UR38, UR12, URZ ;  /* 0x0000000c260a72a5 */ /* 0x008fe4000f8e00ff */
[----:B------:R-:W-:Y:S02]  /*2820*/  UIMAD.WIDE.U32 UR8, UR37, UR15, URZ ;  /* 0x0000000f250872a5 */ /* 0x000fe4000f8e00ff */
[----:B----4-:R-:W-:Y:S02]  /*2830*/  UISETP.NE.AND UP2, UPT, UR16, 0x1, UPT ;  /* 0x000000011000788c */ /* 0x010fe4000bf45270 */
[----:B------:R-:W-:Y:S01]  /*2840*/  UISETP.NE.AND UP0, UPT, UR14, 0x1, UPT ;  /* 0x000000010e00788c */ /* 0x000fe2000bf05270 */
[----:B------:R-:W-:-:S02]  /*2850*/  UMOV UR6, UR11 ;  /* 0x0000000b00067c82 */ /* 0x000fc40008000000 */
[----:B------:R-:W-:Y:S01]  /*2860*/  UMOV UR4, UR9 ;  /* 0x0000000900047c82 */ /* 0x000fe20008000000 */
[----:B------:R-:W-:Y:S02]  /*2870*/  USHF.R.U32.HI UR6, URZ, UR13, UR6 ;  /* 0x0000000dff067299 */ /* 0x000fe40008011606 */
[----:B-1----:R-:W-:Y:S02]  /*2880*/  USHF.R.U32.HI UR4, URZ, UR17, UR4 ;  /* 0x00000011ff047299 */ /* 0x002fe40008011604 */
[----:B------:R-:W-:Y:S02]  /*2890*/  USEL UR6, UR38, UR6, !UP2 ;  /* 0x0000000626067287 */ /* 0x000fe4000d000000 */
[----:B------:R-:W-:-:S04]  /*28a0*/  USEL UR4, UR37, UR4, !UP0 ;  /* 0x0000000425047287 */ /* 0x000fc8000c000000 */
[----:B------:R-:W-:Y:S02]  /*28b0*/  UIADD3 UR8, UPT, UPT, UR6, -UR4, URZ ;  /* 0x8000000406087290 */ /* 0x000fe4000fffe0ff */
[----:B------:R-:W-:Y:S02]  /*28c0*/  UIADD3 UR4, UPT, UPT, -UR6, UR4, URZ ;  /* 0x0000000406047290 */ /* 0x000fe4000fffe1ff */
[----:B------:R-:W-:Y:S02]  /*28d0*/  UIMAD UR37, UR8, UR14, UR37 ;  /* 0x0000000e082572a4 */ /* 0x000fe4000f8e0225 */
[----:B------:R-:W-:-:S12]  /*28e0*/  UIMAD UR38, UR4, UR16, UR38 ;  /* 0x00000010042672a4 */ /* 0x000fd8000f8e0226 */
.L_x_42:
[----:B------:R-:W-:Y:S01]  /*28f0*/  VIADD R11, R11, 0x1 ;  /* 0x000000010b0b7836 */ /* 0x000fe20000000000 */
[----:B------:R-:W-:Y:S01]  /*2900*/  PLOP3.LUT P1, PT, PT, PT, PT, 0x80, 0x8 ;  /* 0x000000000008781c */ /* 0x000fe20003f2f070 */
[----:B------:R-:W-:Y:S02]  /*2910*/  UIADD3 UR20, UPT, UPT, UR38, UR59, URZ ;  /* 0x0000003b26147290 */ /* 0x000fe4000fffe0ff */
[----:B------:R-:W-:Y:S01]  /*2920*/  UIADD3 UR30, UPT, UPT, UR37, UR62, URZ ;  /* 0x0000003e251e7290 */ /* 0x000fe2000fffe0ff */
[----:B------:R-:W-:-:S04]  /*2930*/  ISETP.NE.AND P0, PT, R11, 0x2, PT ;  /* 0x000000020b00780c */ /* 0x000fc80003f05270 */
[----:B------:R-:W-:Y:S02]  /*2940*/  SEL R3, RZ, 0x1, P0 ;  /* 0x00000001ff037807 */ /* 0x000fe40000000000 */
[----:B------:R-:W-:Y:S02]  /*2950*/  SEL R11, R11, RZ, P0 ;  /* 0x000000ff0b0b7207 */ /* 0x000fe40000000000 */
[----:B------:R-:W-:Y:S01]  /*2960*/  LOP3.LUT R10, R10, R3, RZ, 0x3c, !PT ;  /* 0x000000030a0a7212 */ /* 0x000fe200078e3cff */
[----:B------:R-:W-:Y:S06]  /*2970*/  BRA.U UP1, `(.L_x_43) ;  /* 0xfffffff1015c7547 */ /* 0x000fec000b83ffff */
[----:B------:R-:W-:Y:S01]  /*2980*/  UIADD3 UR7, UPT, UPT, UR7, 0x88, URZ ;  /* 0x0000008807077890 */ /* 0x000fe2000fffe0ff */
[----:B------:R-:W-:-:S03]  /*2990*/  SHF.L.U32 R3, R12, 0x1f, RZ ;  /* 0x0000001f0c037819 */ /* 0x000fc600000006ff */
[----:B------:R-:W-:-:S09]  /*29a0*/  ULEA UR4, UR5, UR7, 0x3 ;  /* 0x0000000705047291 */ /* 0x000fd2000f8e18ff */
[----:B------:R-:W3:Y:S02]  /*29b0*/  SYNCS.PHASECHK.TRANS64.TRYWAIT P0, [UR4], R3 ;  /* 0x00000003ff0075a7 */ /* 0x000ee40008001104 */
[----:B---3--:R-:W-:Y:S05]  /*29c0*/  @!P0 BRA `(.L_x_44) ;  /* 0x0000005800748947 */ /* 0x008fea0003800000 */
.L_x_131:
[----:B------:R-:W-:-:S04]  /*29d0*/  UIADD3 UR4, UPT, UPT, UR5, 0x1, URZ ;  /* 0x0000000105047890 */ /* 0x000fc8000fffe0ff */
[----:B------:R-:W-:-:S04]  /*29e0*/  UISETP.NE.AND UP0, UPT, UR4, 0x11, UPT ;  /* 0x000000110400788c */ /* 0x000fc8000bf05270 */
[----:B------:R-:W-:Y:S02]  /*29f0*/  USEL UR6, URZ, 0x1, UP0 ;  /* 0x00000001ff067887 */ /* 0x000fe40008000000 */
[----:B------:R-:W-:-:S04]  /*2a00*/  USEL UR4, UR4, URZ, UP0 ;  /* 0x000000ff04047287 */ /* 0x000fc80008000000 */
[----:B------:R-:W-:Y:S01]  /*2a10*/  ULEA UR5, UR4, UR7, 0x3 ;  /* 0x0000000704057291 */ /* 0x000fe2000f8e18ff */
[----:B------:R-:W-:-:S04]  /*2a20*/  LOP3.LUT R2, R12, UR6, RZ, 0x3c, !PT ;  /* 0x000000060c027c12 */ /* 0x000fc8000f8e3cff */
[----:B-1----:R-:W-:-:S04]  /*2a30*/  SHF.L.U32 R3, R2, 0x1f, RZ ;  /* 0x0000001f02037819 */ /* 0x002fc800000006ff */
[----:B------:R-:W1:Y:S02]  /*2a40*/  SYNCS.PHASECHK.TRANS64.TRYWAIT P0, [UR5], R3 ;  /* 0x00000003ff0075a7 */ /* 0x000e640008001105 */
[----:B-1----:R-:W-:Y:S05]  /*2a50*/  @!P0 BRA `(.L_x_45) ;  /* 0x0000005800688947 */ /* 0x002fea0003800000 */
.L_x_133:
        /* <DEDUP_REMOVED lines=9> */
.L_x_135:
        /* <DEDUP_REMOVED lines=9> */
.L_x_137:
        /* <DEDUP_REMOVED lines=9> */
.L_x_139:
        /* <DEDUP_REMOVED lines=9> */
.L_x_141:
        /* <DEDUP_REMOVED lines=9> */
.L_x_143:
        /* <DEDUP_REMOVED lines=9> */
.L_x_145:
        /* <DEDUP_REMOVED lines=9> */
.L_x_147:
        /* <DEDUP_REMOVED lines=9> */
.L_x_149:
        /* <DEDUP_REMOVED lines=9> */
.L_x_151:
        /* <DEDUP_REMOVED lines=9> */
.L_x_153:
        /* <DEDUP_REMOVED lines=9> */
.L_x_155:
        /* <DEDUP_REMOVED lines=9> */
.L_x_157:
        /* <DEDUP_REMOVED lines=9> */
.L_x_159:
        /* <DEDUP_REMOVED lines=9> */
.L_x_161:
[----:B------:R-:W-:-:S04]  /*3240*/  UIADD3 UR4, UPT, UPT, UR4, 0x1, URZ ;  /* 0x0000000104047890 */ /* 0x000fc8000fffe0ff */
[----:B------:R-:W-:-:S04]  /*3250*/  UISETP.NE.AND UP0, UPT, UR4, 0x11, UPT ;  /* 0x000000110400788c */ /* 0x000fc8000bf05270 */
[----:B------:R-:W-:Y:S02]  /*3260*/  USEL UR5, URZ, 0x1, UP0 ;  /* 0x00000001ff057887 */ /* 0x000fe40008000000 */
[----:B------:R-:W-:-:S04]  /*3270*/  USEL UR4, UR4, URZ, UP0 ;  /* 0x000000ff04047287 */ /* 0x000fc80008000000 */
[----:B------:R-:W-:Y:S01]  /*3280*/  ULEA UR4, UR4, UR7, 0x3 ;  /* 0x0000000704047291 */ /* 0x000fe2000f8e18ff */
[----:B-1----:R-:W-:-:S04]  /*3290*/  LOP3.LUT R3, R2, UR5, RZ, 0x3c, !PT ;  /* 0x0000000502037c12 */ /* 0x002fc8000f8e3cff */
[----:B------:R-:W-:Y:S01]  /*32a0*/  SHF.L.U32 R3, R3, 0x1f, RZ ;  /* 0x0000001f03037819 */ /* 0x000fe200000006ff */
[----:B------:R-:W-:-:S07]  /*32b0*/  IMAD.U32 R0, RZ, RZ, UR4 ;  /* 0x00000004ff007e24 */ /* 0x000fce000f8e00ff */
.L_x_60:
[----:B-1----:R1:W3:Y:S02]  /*32c0*/  SYNCS.PHASECHK.TRANS64.TRYWAIT P0, [R0+URZ], R3 ;  /* 0x00000003000075a7 */ /* 0x0022e400080011ff */
[----:B---3--:R-:W-:Y:S05]  /*32d0*/  @!P0 NANOSLEEP.SYNCS 0x989680 ;  /* 0x009896800000895d */ /* 0x008fea0003900000 */
[----:B------:R-:W3:Y:S02]  /*32e0*/  @!P0 SYNCS.PHASECHK.TRANS64 P0, [R0+URZ], R3 ;  /* 0x00000003000085a7 */ /* 0x000ee400080010ff */
[----:B--23--:R-:W-:Y:S05]  /*32f0*/  @P0 EXIT ;  /* 0x000000000000094d */ /* 0x00cfea0003800000 */
[----:B------:R-:W-:Y:S05]  /*3300*/  BRA `(.L_x_60) ;  /* 0xfffffffc00ec7947 */ /* 0x000fea000383ffff */
.L_x_23:
[----:B------:R-:W2:Y:S02]  /*3310*/  S2UR UR4, SR_CgaCtaId ;  /* 0x00000000000479c3 */ /* 0x000ea40000008800 */
[----:B--2---:R-:W-:-:S04]  /*3320*/  UISETP.NE.AND UP0, UPT, UR4, URZ, UPT ;  /* 0x000000ff0400728c */ /* 0x004fc8000bf05270 */
[----:B------:R-:W-:-:S09]  /*3330*/  UISETP.NE.OR UP0, UPT, UR18, 0x1, UP0 ;  /* 0x000000011200788c */ /* 0x000fd20008705670 */
[----:B------:R-:W-:Y:S05]  /*3340*/  BRA.U UP0, `(.L_x_61) ;  /* 0x00000005004c7547 */ /* 0x000fea000b800000 */
[----:B------:R-:W2:Y:S01]  /*3350*/  S2UR UR5, SR_CgaCtaId ;  /* 0x00000000000579c3 */ /* 0x000ea20000008800 */
[----:B------:R-:W-:Y:S01]  /*3360*/  UMOV UR4, 0x400 ;  /* 0x0000040000047882 */ /* 0x000fe20000000000 */
[----:B------:R-:W-:Y:S01]  /*3370*/  ISETP.GE.U32.AND P2, PT, R0, 0x8, PT ;  /* 0x000000080000780c */ /* 0x000fe20003f46070 */
[----:B------:R-:W-:Y:S01]  /*3380*/  IMAD.MOV.U32 R12, RZ, RZ, 0x1 ;  /* 0x00000001ff0c7424 */ /* 0x000fe200078e00ff */
[----:B------:R-:W-:Y:S02]  /*3390*/  CS2R R10, SRZ ;  /* 0x00000000000a7805 */ /* 0x000fe4000001ff00 */
[----:B------:R-:W-:Y:S01]  /*33a0*/  CS2R R8, SRZ ;  /* 0x0000000000087805 */ /* 0x000fe2000001ff00 */
[----:B--2---:R-:W-:-:S03]  /*33b0*/  ULEA UR6, UR5, UR4, 0x18 ;  /* 0x0000000405067291 */ /* 0x004fc6000f8ec0ff */
[----:B------:R-:W-:-:S09]  /*33c0*/  UMOV UR5, URZ ;  /* 0x000000ff00057c82 */ /* 0x000fd20008000000 */
.L_x_65:
[----:B------:R-:W-:Y:S02]  /*33d0*/  LEA R2, R8, UR6, 0x3 ;  /* 0x0000000608027c11 */ /* 0x000fe4000f8e18ff */
[----:B------:R-:W-:-:S03]  /*33e0*/  SHF.L.U32 R5, R9, 0x1f, RZ ;  /* 0x0000001f09057819 */ /* 0x000fc600000006ff */
[----:B------:R-:W-:Y:S01]  /*33f0*/  VIADD R4, R2, 0x1b0 ;  /* 0x000001b002047836 */ /* 0x000fe20000000000 */
[----:B------:R-:W2:Y:S02]  /*3400*/  SYNCS.PHASECHK.TRANS64.TRYWAIT P0, [R2+URZ+0x1a0], R5 ;  /* 0x0001a005020075a7 */ /* 0x000ea400080011ff */
[----:B--2---:R-:W-:Y:S05]  /*3410*/  @!P0 BRA `(.L_x_62) ;  /* 0x0000005400608947 */ /* 0x004fea0003800000 */
.L_x_162:
[----:B------:R-:W-:Y:S01]  /*3420*/  ULEA UR4, UR5, UR6, 0x3 ;  /* 0x0000000605047291 */ /* 0x000fe2000f8e18ff */
[----:B------:R-:W-:Y:S02]  /*3430*/  PRMT R4, RZ, 0x654, R4 ;  /* 0x00000654ff047816 */ /* 0x000fe40000000004 */
[----:B--2---:R-:W-:Y:S01]  /*3440*/  SHF.L.U32 R5, R12, 0x1f, RZ ;  /* 0x0000001f0c057819 */ /* 0x004fe200000006ff */
[----:B------:R-:W-:Y:S01]  /*3450*/  UIADD3 UR7, UPT, UPT, UR4, 0x140, URZ ;  /* 0x0000014004077890 */ /* 0x000fe2000fffe0ff */
[----:B------:R2:W-:Y:S05]  /*3460*/  SYNCS.ARRIVE.TRANS64.RED.A1T0 RZ, [R4+URZ], RZ ;  /* 0x000000ff04ff79a7 */ /* 0x0005ea00081004ff */
[----:B------:R-:W-:Y:S01]  /*3470*/  IMAD.U32 R7, RZ, RZ, UR7 ;  /* 0x00000007ff077e24 */ /* 0x000fe2000f8e00ff */
[----:B------:R-:W3:Y:S04]  /*3480*/  SYNCS.PHASECHK.TRANS64.TRYWAIT P0, [UR4+0x150], R5 ;  /* 0x00015005ff0075a7 */ /* 0x000ee80008001104 */
[----:B------:R-:W-:Y:S01]  /*3490*/  PRMT R6, R0, 0x654, R7 ;  /* 0x0000065400067816 */ /* 0x000fe20000000007 */
[----:B--2---:R-:W-:Y:S01]  /*34a0*/  @!P2 IMAD.MOV.U32 R4, RZ, RZ, 0x10 ;  /* 0x00000010ff04a424 */ /* 0x004fe200078e00ff */
[----:B---3--:R-:W-:Y:S06]  /*34b0*/  @!P0 BRA `(.L_x_63) ;  /* 0x00000054004c8947 */ /* 0x008fec0003800000 */
.L_x_164:
[----:B------:R-:W-:Y:S01]  /*34c0*/  ULEA UR8, UR5, UR6, 0x4 ;  /* 0x0000000605087291 */ /* 0x000fe2000f8e20ff */
[----:B------:R-:W-:Y:S01]  /*34d0*/  SEL R3, R6, R3, !P2 ;  /* 0x0000000306037207 */ /* 0x000fe20005000000 */
[----:B------:R-:W-:Y:S01]  /*34e0*/  UIADD3 UR9, UPT, UPT, UR4, 0x140, URZ ;  /* 0x0000014004097890 */ /* 0x000fe2000fffe0ff */
[----:B--2---:R-:W-:Y:S01]  /*34f0*/  LEA R2, R11, UR6, 0x3 ;  /* 0x000000060b027c11 */ /* 0x004fe2000f8e18ff */
[----:B------:R-:W-:Y:S01]  /*3500*/  UIADD3 UR8, UPT, UPT, UR8, 0x1d0, URZ ;  /* 0x000001d008087890 */ /* 0x000fe2000fffe0ff */
[----:B------:R-:W-:Y:S01]  /*3510*/  SHF.L.U32 R5, R10, 0x1f, RZ ;  /* 0x0000001f0a057819 */ /* 0x000fe200000006ff */
[----:B------:R2:W-:Y:S01]  /*3520*/  @!P2 SYNCS.ARRIVE.TRANS64.RED RZ, [R3+URZ], R4 ;  /* 0x0000000403ffa9a7 */ /* 0x0005e200080004ff */
[----:B------:R-:W-:Y:S01]  /*3530*/  UIADD3 UR4, UPT, UPT, UR5, 0x1, URZ ;  /* 0x0000000105047890 */ /* 0x000fe2000fffe0ff */
[----:B------:R-:W-:-:S03]  /*3540*/  VIADD R8, R8, 0x1 ;  /* 0x0000000108087836 */ /* 0x000fc60000000000 */
[----:B------:R-:W-:Y:S02]  /*3550*/  UISETP.NE.AND UP0, UPT, UR4, 0x2, UPT ;  /* 0x000000020400788c */ /* 0x000fe4000bf05270 */
[----:B------:R-:W-:Y:S06]  /*3560*/  UGETNEXTWORKID.BROADCAST [UR8], [UR9] ;  /* 0x00000000080073ca */ /* 0x000fec0008000100 */
[----:B------:R-:W-:Y:S01]  /*3570*/  USEL UR7, URZ, 0x1, UP0 ;  /* 0x00000001ff077887 */ /* 0x000fe20008000000 */
[----:B------:R-:W-:Y:S01]  /*3580*/  ISETP.NE.AND P0, PT, R8, 0x2, PT ;  /* 0x000000020800780c */ /* 0x000fe20003f05270 */
[----:B------:R-:W-:Y:S01]  /*3590*/  USEL UR5, UR4, URZ, UP0 ;  /* 0x000000ff04057287 */ /* 0x000fe20008000000 */
[----:B------:R-:W3:Y:S03]  /*35a0*/  SYNCS.PHASECHK.TRANS64.TRYWAIT P1, [R2+URZ+0x140], R5 ;  /* 0x00014005020075a7 */ /* 0x000ee600080211ff */
[----:B------:R-:W-:Y:S01]  /*35b0*/  LOP3.LUT R12, R12, UR7, RZ, 0x3c, !PT ;  /* 0x000000070c0c7c12 */ /* 0x000fe2000f8e3cff */
[----:B--23--:R-:W-:Y:S07]  /*35c0*/  @!P1 BRA `(.L_x_64) ;  /* 0x0000005400209947 */ /* 0x00cfee0003800000 */
.L_x_165:
[C---:B------:R-:W-:Y:S01]  /*35d0*/  LEA R4, R11.reuse, UR6, 0x4 ;  /* 0x000000060b047c11 */ /* 0x040fe2000f8e20ff */
[----:B--2---:R-:W-:Y:S01]  /*35e0*/  VIADD R2, R2, 0x150 ;  /* 0x0000015002027836 */ /* 0x004fe20000000000 */
[----:B------:R-:W-:Y:S01]  /*35f0*/  SEL R8, R8, RZ, P0 ;  /* 0x000000ff08087207 */ /* 0x000fe20000000000 */
[----:B------:R-:W-:-:S03]  /*3600*/  VIADD R11, R11, 0x1 ;  /* 0x000000010b0b7836 */ /* 0x000fc60000000000 */
[----:B------:R-:W2:Y:S01]  /*3610*/  LDS.128 R4, [R4+0x1d0] ;  /* 0x0001d00004047984 */ /* 0x000ea20000000c00 */
[----:B------:R-:W-:Y:S02]  /*3620*/  PRMT R2, RZ, 0x654, R2 ;  /* 0x00000654ff027816 */ /* 0x000fe40000000002 */
[C---:B------:R-:W-:Y:S01]  /*3630*/  ISETP.NE.AND P1, PT, R11.reuse, 0x2, PT ;  /* 0x000000020b00780c */ /* 0x040fe20003f25270 */
[----:B------:R-:W-:Y:S01]  /*3640*/  @!PT LDS RZ, [RZ] ;  /* 0x00000000fffff984 */ /* 0x000fe20000000800 */
[----:B------:R-:W-:Y:S01]  /*3650*/  @!PT LDS RZ, [RZ] ;  /* 0x00000000fffff984 */ /* 0x000fe20000000800 */
[----:B------:R-:W-:Y:S01]  /*3660*/  @!PT LDS RZ, [RZ] ;  /* 0x00000000fffff984 */ /* 0x000fe20000000800 */
[----:B------:R-:W-:Y:S01]  /*3670*/  @!PT LDS RZ, [RZ] ;  /* 0x00000000fffff984 */ /* 0x000fe20000000800 */
[----:B------:R3:W-:Y:S06]  /*3680*/  MEMBAR.ALL.CTA ;  /* 0x0000000000007992 */ /* 0x0007ec0000008000 */
[----:B---3--:R-:W3:Y:S01]  /*3690*/  FENCE.VIEW.ASYNC.S ;  /* 0x00000000000073c6 */ /* 0x008ee20000000000 */
[----:B------:R-:W-:Y:S01]  /*36a0*/  SEL R11, R11, RZ, P1 ;  /* 0x000000ff0b0b7207 */ /* 0x000fe20000800000 */
[----:B---3--:R3:W-:Y:S01]  /*36b0*/  SYNCS.ARRIVE.TRANS64.RED.A1T0 RZ, [R2+URZ], RZ ;  /* 0x000000ff02ff79a7 */ /* 0x0087e200081004ff */
[----:B--2---:R-:W-:-:S02]  /*36c0*/  LOP3.LUT P3, RZ, R6, 0x1, RZ, 0xc0, !PT ;  /* 0x0000000106ff7812 */ /* 0x004fc4000786c0ff */
[----:B------:R-:W-:-:S04]  /*36d0*/  SEL R5, RZ, 0x1, P1 ;  /* 0x00000001ff057807 */ /* 0x000fc80000800000 */
[----:B------:R-:W-:Y:S02]  /*36e0*/  LOP3.LUT R10, R10, R5, RZ, 0x3c, !PT ;  /* 0x000000050a0a7212 */ /* 0x000fe400078e3cff */
[----:B---3--:R-:W-:-:S04]  /*36f0*/  SEL R2, RZ, 0x1, P0 ;  /* 0x00000001ff027807 */ /* 0x008fc80000000000 */
[----:B------:R-:W-:Y:S01]  /*3700*/  LOP3.LUT R9, R9, R2, RZ, 0x3c, !PT ;  /* 0x0000000209097212 */ /* 0x000fe200078e3cff */
[----:B------:R-:W-:Y:S06]  /*3710*/  @P3 BRA `(.L_x_65) ;  /* 0xfffffffc002c3947 */ /* 0x000fec000383ffff */
[----:B------:R-:W-:Y:S01]  /*3720*/  ULEA UR4, UR5, UR6, 0x3 ;  /* 0x0000000605047291 */ /* 0x000fe2000f8e18ff */
[----:B------:R-:W-:-:S08]  /*3730*/  SHF.L.U32 R3, R12, 0x1f, RZ ;  /* 0x0000001f0c037819 */ /* 0x000fd000000006ff */
[----:B------:R-:W2:Y:S02]  /*3740*/  SYNCS.PHASECHK.TRANS64 P0, [UR4+0x150], R3 ;  /* 0x00015003ff0075a7 */ /* 0x000ea40008001004 */
[----:B--2---:R-:W-:Y:S05]  /*3750*/  @P0 BRA `(.L_x_66) ;  /* 0x0000000000080947 */ /* 0x004fea0003800000 */
[----:B------:R-:W2:Y:S02]  /*3760*/  SYNCS.PHASECHK.TRANS64.TRYWAIT P0, [UR4+0x150], R3 ;  /* 0x00015003ff0075a7 */ /* 0x000ea40008001104 */
[----:B--2---:R-:W-:Y:S05]  /*3770*/  @!P0 BRA `(.L_x_67) ;  /* 0x0000005000c88947 */ /* 0x004fea0003800000 */
.L_x_66:
[----:B------:R-:W-:-:S04]  /*3780*/  UIADD3 UR7, UPT, UPT, UR5, 0x1, URZ ;  /* 0x0000000105077890 */ /* 0x000fc8000fffe0ff */
[----:B------:R-:W-:-:S04]  /*3790*/  UISETP.NE.AND UP0, UPT, UR7, 0x2, UPT ;  /* 0x000000020700788c */ /* 0x000fc8000bf05270 */
[----:B------:R-:W-:Y:S02]  /*37a0*/  USEL UR8, URZ, 0x1, UP0 ;  /* 0x00000001ff087887 */ /* 0x000fe40008000000 */
[----:B------:R-:W-:-:S04]  /*37b0*/  USEL UR7, UR7, URZ, UP0 ;  /* 0x000000ff07077287 */ /* 0x000fc80008000000 */
[----:B------:R-:W-:Y:S01]  /*37c0*/  ULEA UR7, UR7, UR6, 0x3 ;  /* 0x0000000607077291 */ /* 0x000fe2000f8e18ff */
[----:B--2---:R-:W-:-:S04]  /*37d0*/  LOP3.LUT R3, R12, UR8, RZ, 0x3c, !PT ;  /* 0x000000080c037c12 */ /* 0x004fc8000f8e3cff */
[----:B------:R-:W-:-:S04]  /*37e0*/  SHF.L.U32 R0, R3, 0x1f, RZ ;  /* 0x0000001f03007819 */ /* 0x000fc800000006ff */
[----:B------:R-:W2:Y:S02]  /*37f0*/  SYNCS.PHASECHK.TRANS64 P0, [UR7+0x150], R0 ;  /* 0x00015000ff0075a7 */ /* 0x000ea40008001007 */
[----:B-12---:R-:W-:Y:S05]  /*3800*/  @P0 EXIT ;  /* 0x000000000000094d */ /* 0x006fea0003800000 */
[----:B------:R-:W-:Y:S02]  /*3810*/  SHF.L.U32 R3, R3, 0x1f, RZ ;  /* 0x0000001f03037819 */ /* 0x000fe400000006ff */
[----:B------:R-:W-:-:S07]  /*3820*/  MOV R0, UR7 ;  /* 0x0000000700007c02 */ /* 0x000fce0008000f00 */
.L_x_68:
[----:B-1----:R1:W2:Y:S02]  /*3830*/  SYNCS.PHASECHK.TRANS64.TRYWAIT P0, [R0+URZ+0x150], R3 ;  /* 0x00015003000075a7 */ /* 0x0022a400080011ff */
[----:B--2---:R-:W-:Y:S05]  /*3840*/  @!P0 NANOSLEEP.SYNCS 0x989680 ;  /* 0x009896800000895d */ /* 0x004fea0003900000 */
[----:B------:R-:W2:Y:S02]  /*3850*/  @!P0 SYNCS.PHASECHK.TRANS64 P0, [R0+URZ+0x150], R3 ;  /* 0x00015003000085a7 */ /* 0x000ea400080010ff */
[----:B--2---:R-:W-:Y:S05]  /*3860*/  @P0 EXIT ;  /* 0x000000000000094d */ /* 0x004fea0003800000 */
[----:B------:R-:W-:Y:S05]  /*3870*/  BRA `(.L_x_68) ;  /* 0xfffffffc00ec7947 */ /* 0x000fea000383ffff */
.L_x_61:
[----:B------:R-:W-:Y:S05]  /*3880*/  BRA.U UP5, `(.L_x_69) ;  /* 0x0000000d05a07547 */ /* 0x000fea000b800000 */
[----:B------:R-:W2:Y:S01]  /*3890*/  S2UR UR7, SR_CgaCtaId ;  /* 0x00000000000779c3 */ /* 0x000ea20000008800 */
[----:B------:R-:W-:Y:S01]  /*38a0*/  UMOV UR4, 0x40 ;  /* 0x0000004000047882 */ /* 0x000fe20000000000 */
[----:B------:R-:W-:Y:S01]  /*38b0*/  NOP ;  /* 0x0000000000007918 */ /* 0x000fe20000000000 */
[----:B------:R-:W-:Y:S01]  /*38c0*/  UMOV UR6, 0x400 ;  /* 0x0000040000067882 */ /* 0x000fe20000000000 */
[----:B--2---:R-:W-:Y:S02]  /*38d0*/  ULEA UR5, UR7, UR4, 0x18 ;  /* 0x0000000407057291 */ /* 0x004fe4000f8ec0ff */
[----:B------:R-:W-:-:S07]  /*38e0*/  ULEA UR6, UR7, UR6, 0x18 ;  /* 0x0000000607067291 */ /* 0x000fce000f8ec0ff */
[----:B------:R-:W2:Y:S02]  /*38f0*/  LDS.U8 R0, [UR5+0x1c] ;  /* 0x00001c05ff007984 */ /* 0x000ea40008000000 */
[----:B--2---:R-:W-:-:S13]  /*3900*/  ISETP.NE.AND P0, PT, R0, RZ, PT ;  /* 0x000000ff0000720c */ /* 0x004fda0003f05270 */
[----:B------:R-:W-:Y:S05]  /*3910*/  @P0 BRA `(.L_x_70) ;  /* 0x0000000000580947 */ /* 0x000fea0003800000 */
[----:B------:R-:W-:-:S13]  /*3920*/  ELECT P0, URZ, PT ;  /* 0x0000000000ff782f */ /* 0x000fda0003800000 */
[----:B------:R-:W-:Y:S05]  /*3930*/  @!P0 BRA `(.L_x_71) ;  /* 0x0000000000608947 */ /* 0x000fea0003800000 */
[----:B------:R-:W-:Y:S01]  /*3940*/  UMOV UR4, 0x10 ;  /* 0x0000001000047882 */ /* 0x000fe20000000000 */
[----:B------:R-:W-:Y:S01]  /*3950*/  HFMA2 R0, -RZ, RZ, 0, 5.9604644775390625e-08 ;  /* 0x00000001ff007431 */ /* 0x000fe200000001ff */
[----:B------:R-:W-:-:S03]  /*3960*/  MOV R3, 0xffff ;  /* 0x0000ffff00037802 */ /* 0x000fc60000000f00 */
[----:B------:R-:W-:Y:S04]  /*3970*/  DEPBAR.LE SB2, 0x36 ;  /* 0x0000ad800000791a */ /* 0x000fe80000000000 */
[----:B------:R-:W2:Y:S02]  /*3980*/  UTCATOMSWS.FIND_AND_SET.ALIGN UP0, UR4, UR4 ;  /* 0x00000004000475e3 */ /* 0x000ea40008000800 */
[----:B--2---:R-:W-:Y:S01]  /*3990*/  MOV R4, UR4 ;  /* 0x0000000400047c02 */ /* 0x004fe20008000f00 */
[----:B------:R-:W-:Y:S06]  /*39a0*/  BRA.U UP0, `(.L_x_72) ;  /* 0x0000000100187547 */ /* 0x000fec000b800000 */
.L_x_73:
[----:B------:R-:W-:Y:S05]  /*39b0*/  NANOSLEEP 0x64 ;  /* 0x000000640000795d */ /* 0x000fea0003800000 */
[----:B------:R-:W-:-:S05]  /*39c0*/  UMOV UR4, 0x10 ;  /* 0x0000001000047882 */ /* 0x000fca0000000000 */
[----:B------:R-:W-:Y:S04]  /*39d0*/  DEPBAR.LE SB2, 0x36 ;  /* 0x0000ad800000791a */ /* 0x000fe80000000000 */
[----:B------:R-:W2:Y:S02]  /*39e0*/  UTCATOMSWS.FIND_AND_SET.ALIGN UP0, UR4, UR4 ;  /* 0x00000004000475e3 */ /* 0x000ea40008000800 */
[----:B--2---:R-:W-:Y:S01]  /*39f0*/  MOV R4, UR4 ;  /* 0x0000000400047c02 */ /* 0x004fe20008000f00 */
[----:B------:R-:W-:Y:S05]  /*3a00*/  BRA.U !UP0, `(.L_x_73) ;  /* 0xfffffffd08e87547 */ /* 0x000fea000b83ffff */
.L_x_72:
[-C--:B------:R-:W-:Y:S02]  /*3a10*/  SHF.L.U32 R3, R3, R4.reuse, RZ ;  /* 0x0000000403037219 */ /* 0x080fe400000006ff */
[----:B------:R-:W-:Y:S01]  /*3a20*/  SHF.L.U32 R0, R0, R4, RZ ;  /* 0x0000000400007219 */ /* 0x000fe200000006ff */
[----:B------:R-:W-:Y:S02]  /*3a30*/  IMAD.SHL.U32 R4, R4, 0x20, RZ ;  /* 0x0000002004047824 */ /* 0x000fe400078e00ff */
[----:B------:R2:W-:Y:S04]  /*3a40*/  ATOMS.OR RZ, [UR5+0x14], R3 ;  /* 0x00001403ffff798c */ /* 0x0005e8000b000005 */
[----:B------:R2:W-:Y:S04]  /*3a50*/  ATOMS.OR RZ, [UR5+0x18], R0 ;  /* 0x00001800ffff798c */ /* 0x0005e8000b000005 */
[----:B------:R2:W-:Y:S01]  /*3a60*/  STS [UR6+0x1f0], R4 ;  /* 0x0001f004ff007988 */ /* 0x0005e20008000806 */
[----:B------:R-:W-:Y:S05]  /*3a70*/  BRA `(.L_x_71) ;  /* 0x0000000000107947 */ /* 0x000fea0003800000 */
.L_x_70:
[----:B------:R-:W-:Y:S02]  /*3a80*/  MOV R0, 0xffffffff ;  /* 0xffffffff00007802 */ /* 0x000fe40000000f00 */
[----:B------:R-:W-:-:S03]  /*3a90*/  MOV R4, 0x3ac0 ;  /* 0x00003ac000047802 */ /* 0x000fc60000000f00 */
[----:B------:R2:W-:Y:S04]  /*3aa0*/  STS [UR6+0x1f0], R0 ;  /* 0x0001f000ff007988 */ /* 0x0005e80008000806 */
[----:B-12--5:R-:W-:Y:S05]  /*3ab0*/  CALL.REL.NOINC `($__internal_1_$__cuda_sm10x_tcgen05_guardrail_trap_phase_invalid_during_alloc) ;  /* 0x0000005400847944 */ /* 0x026fea0003c00000 */
.L_x_71:
[----:B------:R-:W-:Y:S05]  /*3ac0*/  WARPSYNC.ALL ;  /* 0x0000000000007948 */ /* 0x000fea0003800000 */
[----:B------:R-:W3:Y:S01]  /*3ad0*/  S2UR UR4, SR_CgaCtaId ;  /* 0x00000000000479c3 */ /* 0x000ee20000008800 */
[----:B------:R-:W-:Y:S01]  /*3ae0*/  UMOV UR17, 0x400 ;  /* 0x0000040000117882 */ /* 0x000fe20000000000 */
[----:B------:R-:W-:-:S06]  /*3af0*/  NOP ;  /* 0x0000000000007918 */ /* 0x000fcc0000000000 */
[----:B------:R-:W-:Y:S06]  /*3b00*/  BAR.ARV 0x6, 0xa0 ;  /* 0x0182800000007b1d */ /* 0x000fec0000002000 */
[----:B------:R-:W4:Y:S01]  /*3b10*/  LDCU UR5, c[0x0][0x38c] ;  /* 0x00007180ff0577ac */ /* 0x000f220008000800 */
[----:B------:R-:W-:Y:S01]  /*3b20*/  LOP3.LUT R2, R2, 0xffff, RZ, 0xc0, !PT ;  /* 0x0000ffff02027812 */ /* 0x000fe200078ec0ff */
[----:B------:R-:W-:Y:S01]  /*3b30*/  IMAD.MOV.U32 R11, RZ, RZ, 0x1 ;  /* 0x00000001ff0b7424 */ /* 0x000fe200078e00ff */
[----:B------:R-:W-:Y:S01]  /*3b40*/  CS2R R8, SRZ ;  /* 0x0000000000087805 */ /* 0x000fe2000001ff00 */
[----:B------:R-:W1:Y:S01]  /*3b50*/  LDCU UR8, c[0x0][0x38c] ;  /* 0x00007180ff0877ac */ /* 0x000e620008000800 */
[----:B------:R-:W-:Y:S01]  /*3b60*/  R2UR UR19, R2 ;  /* 0x00000000021372ca */ /* 0x000fe200000e0000 */
[----:B------:R-:W-:Y:S01]  /*3b70*/  IMAD.MOV.U32 R10, RZ, RZ, RZ ;  /* 0x000000ffff0a7224 */ /* 0x000fe200078e00ff */
[----:B------:R-:W-:Y:S01]  /*3b80*/  UMOV UR22, URZ ;  /* 0x000000ff00167c82 */ /* 0x000fe20008000000 */
[----:B------:R-:W-:Y:S01]  /*3b90*/  UMOV UR14, URZ ;  /* 0x000000ff000e7c82 */ /* 0x000fe20008000000 */
[----:B---3--:R-:W-:Y:S01]  /*3ba0*/  ULEA UR17, UR4, UR17, 0x18 ;  /* 0x0000001104117291 */ /* 0x008fe2000f8ec0ff */
[----:B------:R-:W-:Y:S01]  /*3bb0*/  UMOV UR26, 0x0 ;  /* 0x00000000001a7882 */ /* 0x000fe20000000000 */
[----:B------:R-:W-:-:S02]  /*3bc0*/  UMOV UR27, 0x4200490 ;  /* 0x04200490001b7882 */ /* 0x000fc40000000000 */
[----:B------:R-:W-:Y:S02]  /*3bd0*/  UIADD3 UR6, UPT, UPT, UR17, 0x4400, URZ ;  /* 0x0000440011067890 */ /* 0x000fe4000fffe0ff */
[----:B------:R-:W-:Y:S02]  /*3be0*/  UIADD3 UR7, UPT, UPT, UR17, 0x15400, URZ ;  /* 0x0001540011077890 */ /* 0x000fe4000fffe0ff */
[----:B----4-:R-:W-:Y:S01]  /*3bf0*/  UIADD3 UR5, UPT, UPT, UR5, 0x3f, URZ ;  /* 0x0000003f05057890 */ /* 0x010fe2000fffe0ff */
[----:B--2---:R-:W2:Y:S01]  /*3c00*/  LDS R0, [UR17+0x1f0] ;  /* 0x0001f011ff007984 */ /* 0x004ea20008000800 */
[----:B------:R-:W-:Y:S02]  /*3c10*/  USHF.R.U32.HI UR6, URZ, 0x4, UR6 ;  /* 0x00000004ff067899 */ /* 0x000fe40008011606 */
[----:B------:R-:W-:Y:S02]  /*3c20*/  USHF.R.S32.HI UR4, URZ, 0x1f, UR5 ;  /* 0x0000001fff047899 */ /* 0x000fe40008011405 */
[----:B------:R-:W-:-:S02]  /*3c30*/  ULOP3.LUT UR6, UR6, 0x3fff, URZ, 0xc0, !UPT ;  /* 0x00003fff06067892 */ /* 0x000fc4000f8ec0ff */
[----:B------:R-:W-:Y:S02]  /*3c40*/  ULEA.HI UR4, UR4, UR5, URZ, 0x6 ;  /* 0x0000000504047291 */ /* 0x000fe4000f8f30ff */
[----:B------:R-:W-:Y:S02]  /*3c50*/  USHF.R.U32.HI UR5, URZ, 0x4, UR7 ;  /* 0x00000004ff057899 */ /* 0x000fe40008011607 */
[----:B------:R-:W-:Y:S02]  /*3c60*/  USHF.R.S32.HI UR28, URZ, 0x6, UR4 ;  /* 0x00000006ff1c7899 */ /* 0x000fe40008011404 */
[----:B------:R-:W-:Y:S02]  /*3c70*/  ULOP3.LUT UR5, UR5, 0x3fff, URZ, 0xc0, !UPT ;  /* 0x00003fff05057892 */ /* 0x000fe4000f8ec0ff */
[----:B------:R-:W-:Y:S02]  /*3c80*/  UISETP.LT.AND UP0, UPT, UR28, 0x1, UPT ;  /* 0x000000011c00788c */ /* 0x000fe4000bf01270 */
[----:B------:R-:W-:-:S02]  /*3c90*/  ULOP3.LUT UR20, UR6, 0x10000, URZ, 0xfc, !UPT ;  /* 0x0001000006147892 */ /* 0x000fc4000f8efcff */
[----:B------:R-:W-:Y:S02]  /*3ca0*/  USEL UR29, UR28, 0x1, !UP0 ;  /* 0x000000011c1d7887 */ /* 0x000fe4000c000000 */
[----:B------:R-:W-:Y:S02]  /*3cb0*/  ULOP3.LUT UR21, UR5, 0x10000, URZ, 0xfc, !UPT ;  /* 0x0001000005157892 */ /* 0x000fe4000f8efcff */
[----:B------:R-:W-:Y:S02]  /*3cc0*/  UIADD3 UR29, UPT, UPT, -UR29, URZ, URZ ;  /* 0x000000ff1d1d7290 */ /* 0x000fe4000fffe1ff */
[----:B-1----:R-:W-:Y:S01]  /*3cd0*/  UISETP.GE.AND UP4, UPT, UR8, 0x1, UPT ;  /* 0x000000010800788c */ /* 0x002fe2000bf86270 */
[----:B------:R-:W-:Y:S01]  /*3ce0*/  UMOV UR24, 0x0 ;  /* 0x0000000000187882 */ /* 0x000fe20000000000 */
[----:B------:R-:W-:Y:S01]  /*3cf0*/  UMOV UR25, 0x4200490 ;  /* 0x0420049000197882 */ /* 0x000fe20000000000 */
[----:B--2---:R-:W-:-:S15]  /*3d00*/  R2UR UR30, R0 ;  /* 0x00000000001e72ca */ /* 0x004fde00000e0000 */
.L_x_80:
[----:B------:R-:W-:Y:S02]  /*3d10*/  LEA R0, R10, UR17, 0x3 ;  /* 0x000000110a007c11 */ /* 0x000fe4000f8e18ff */
[----:B------:R-:W-:Y:S02]  /*3d20*/  SHF.L.U32 R5, R9, 0x1f, RZ ;  /* 0x0000001f09057819 */ /* 0x000fe400000006ff */
[----:B------:R-:W-:Y:S01]  /*3d30*/  PLOP3.LUT P0, PT, PT, PT, UP4, 0x80, 0x8 ;  /* 0x000000000008781c */ /* 0x000fe20003f0f048 */
[----:B------:R-:W-:Y:S01]  /*3d40*/  VIADD R3, R0, 0x150 ;  /* 0x0000015000037836 */ /* 0x000fe20000000000 */
[----:B-1----:R-:W1:Y:S02]  /*3d50*/  SYNCS.PHASECHK.TRANS64.TRYWAIT P1, [R0+URZ+0x140], R5 ;  /* 0x00014005000075a7 */ /* 0x002e6400080211ff */
[----:B-1-3--:R-:W-:Y:S09]  /*3d60*/  @!P1 BRA `(.L_x_74) ;  /* 0x0000004c00649947 */ /* 0x00aff20003800000 */
.L_x_167:
[----:B------:R-:W-:Y:S01]  /*3d70*/  LEA R4, R10, UR17, 0x4 ;  /* 0x000000110a047c11 */ /* 0x000fe2000f8e20ff */
[----:B------:R-:W-:Y:S01]  /*3d80*/  @UP4 ULEA UR4, UR14, UR17, 0x3 ;  /* 0x000000110e044291 */ /* 0x000fe2000f8e18ff */
[----:B------:R-:W-:Y:S01]  /*3d90*/  PLOP3.LUT P2, PT, PT, PT, PT, 0x80, 0x8 ;  /* 0x000000000008781c */ /* 0x000fe20003f4f070 */
[----:B------:R-:W-:Y:S01]  /*3da0*/  ULEA UR23, UR22, UR17, 0x3 ;  /* 0x0000001116177291 */ /* 0x000fe2000f8e18ff */
[----:B------:R-:W-:Y:S02]  /*3db0*/  PRMT R3, RZ, 0x654, R3 ;  /* 0x00000654ff037816 */ /* 0x000fe40000000003 */
[----:B-1----:R-:W1:Y:S01]  /*3dc0*/  LDS.128 R4, [R4+0x1d0] ;  /* 0x0001d00004047984 */ /* 0x002e620000000c00 */
[----:B------:R-:W-:Y:S02]  /*3dd0*/  @P0 SHF.L.U32 R2, R8, 0x1f, RZ ;  /* 0x0000001f08020819 */ /* 0x000fe400000006ff */
[----:B------:R-:W-:Y:S01]  /*3de0*/  SHF.L.U32 R0, R11, 0x1f, RZ ;  /* 0x0000001f0b007819 */ /* 0x000fe200000006ff */
[----:B------:R-:W-:Y:S01]  /*3df0*/  @!PT LDS RZ, [RZ] ;  /* 0x00000000fffff984 */ /* 0x000fe20000000800 */
[----:B------:R-:W-:Y:S01]  /*3e00*/  @!PT LDS RZ, [RZ] ;  /* 0x00000000fffff984 */ /* 0x000fe20000000800 */
[----:B------:R-:W-:Y:S01]  /*3e10*/  @!PT LDS RZ, [RZ] ;  /* 0x00000000fffff984 */ /* 0x000fe20000000800 */
[----:B------:R-:W-:Y:S01]  /*3e20*/  @!PT LDS RZ, [RZ] ;  /* 0x00000000fffff984 */ /* 0x000fe20000000800 */
[----:B------:R2:W-:Y:S06]  /*3e30*/  MEMBAR.ALL.CTA ;  /* 0x0000000000007992 */ /* 0x0005ec0000008000 */
[----:B--2---:R-:W2:Y:S02]  /*3e40*/  FENCE.VIEW.ASYNC.S ;  /* 0x00000000000073c6 */ /* 0x004ea40000000000 */
[----:B--2---:R2:W-:Y:S01]  /*3e50*/  SYNCS.ARRIVE.TRANS64.RED.A1T0 RZ, [R3+URZ], RZ ;  /* 0x000000ff03ff79a7 */ /* 0x0045e200081004ff */
[----:B------:R2:W3:Y:S01]  /*3e60*/  @P0 SYNCS.PHASECHK.TRANS64.TRYWAIT P2, [UR4], R2 ;  /* 0x00000002ff0005a7 */ /* 0x0004e20008041104 */
[----:B------:R-:W-:Y:S01]  /*3e70*/  ULEA.HI UR4, UR22, UR22, URZ, 0x1 ;  /* 0x0000001616047291 */ /* 0x000fe2000f8f08ff */
[----:B-1----:R-:W-:-:S03]  /*3e80*/  LOP3.LUT P1, RZ, R6, 0x1, RZ, 0xc0, !PT ;  /* 0x0000000106ff7812 */ /* 0x002fc6000782c0ff */
[----:B------:R-:W-:Y:S02]  /*3e90*/  USHF.L.U32 UR18, UR4, 0x6, URZ ;  /* 0x0000000604127899 */ /* 0x000fe400080006ff */
[----:B------:R-:W-:Y:S02]  /*3ea0*/  ULOP3.LUT UR4, UR4, 0xffe, URZ, 0xc0, !UPT ;  /* 0x00000ffe04047892 */ /* 0x000fe4000f8ec0ff */
[----:B------:R-:W-:Y:S02]  /*3eb0*/  ULOP3.LUT UR18, UR18, 0xffffff80, URZ, 0xc0, !UPT ;  /* 0xffffff8012127892 */ /* 0x000fe4000f8ec0ff */
[----:B------:R-:W-:Y:S02]  /*3ec0*/  UIADD3 UR4, UPT, UPT, -UR4, UR22, URZ ;  /* 0x0000001604047290 */ /* 0x000fe4000fffe1ff */
[----:B------:R-:W-:Y:S01]  /*3ed0*/  UIADD3 UR18, UPT, UPT, UR30, UR18, URZ ;  /* 0x000000121e127290 */ /* 0x000fe2000fffe0ff */
[----:B------:R-:W1:Y:S03]  /*3ee0*/  SYNCS.PHASECHK.TRANS64.TRYWAIT P0, [UR23+0x180], R0 ;  /* 0x00018000ff0075a7 */ /* 0x000e660008001117 */
[----:B------:R-:W-:Y:S01]  /*3ef0*/  ULEA UR18, UR4, UR18, 0x14 ;  /* 0x0000001204127291 */ /* 0x000fe2000f8ea0ff */
[----:B-123--:R-:W-:Y:S11]  /*3f00*/  @!P0 BRA `(.L_x_75) ;  /* 0x0000004c00108947 */ /* 0x00eff60003800000 */
.L_x_169:
[----:B------:R-:W-:Y:S01]  /*3f10*/  IADD3 R10, PT, PT, R10, 0x1, RZ ;  /* 0x000000010a0a7810 */ /* 0x000fe20007ffe0ff */
[----:B------:R-:W-:Y:S06]  /*3f20*/  BRA.U !UP4, `(.L_x_76) ;  /* 0x000000010c987547 */ /* 0x000fec000b800000 */
[----:B------:R-:W-:Y:S01]  /*3f30*/  UPLOP3.LUT UP2, UPT, UPT, UPT, UPT, 0x40, 0x4 ;  /* 0x000000000004789c */ /* 0x000fe20003f4e870 */
[----:B------:R-:W-:Y:S01]  /*3f40*/  UMOV UR16, UR29 ;  /* 0x0000001d00107c82 */ /* 0x000fe20008000000 */
[----:B------:R-:W-:Y:S01]  /*3f50*/  UMOV UR15, UR28 ;  /* 0x0000001c000f7c82 */ /* 0x000fe20008000000 */
[----:B------:R-:W-:-:S08]  /*3f60*/  UMOV UR6, UR14 ;  /* 0x0000000e00067c82 */ /* 0x000fd00008000000 */
.L_x_79:
[----:B------:R-:W-:Y:S02]  /*3f70*/  UIADD3 UR16, UPT, UPT, UR16, 0x1, URZ ;  /* 0x0000000110107890 */ /* 0x000fe4000fffe0ff */
[----:B--2---:R-:W-:Y:S02]  /*3f80*/  ULEA UR5, UR6, UR17, 0x3 ;  /* 0x0000001106057291 */ /* 0x004fe4000f8e18ff */
[----:B------:R-:W-:Y:S01]  /*3f90*/  UISETP.NE.AND UP3, UPT, UR16, URZ, UPT ;  /* 0x000000ff1000728c */ /* 0x000fe2000bf65270 */
[----:B---3--:R-:W-:Y:S10]  /*3fa0*/  @P2 BRA `(.L_x_77) ;  /* 0x00000000000c2947 */ /* 0x008ff40003800000 */
[----:B-1----:R-:W-:Y:S04]  /*3fb0*/  SHF.L.U32 R3, R8, 0x1f, RZ ;  /* 0x0000001f08037819 */ /* 0x002fe800000006ff */
[----:B------:R-:W1:Y:S02]  /*3fc0*/  SYNCS.PHASECHK.TRANS64.TRYWAIT P0, [UR5], R3 ;  /* 0x00000003ff0075a7 */ /* 0x000e640008001105 */
[----:B-1----:R-:W-:Y:S05]  /*3fd0*/  @!P0 BRA `(.L_x_78) ;  /* 0x0000004800f48947 */ /* 0x002fea0003800000 */
.L_x_77:
[----:B------:R-:W-:Y:S01]  /*3fe0*/  UISETP.NE.AND UP0, UPT, UR15, 0x1, UPT ;  /* 0x000000010f00788c */ /* 0x000fe2000bf05270 */
[----:B------:R-:W-:Y:S01]  /*3ff0*/  PLOP3.LUT P2, PT, PT, PT, PT, 0x80, 0x8 ;  /* 0x000000000008781c */ /* 0x000fe20003f4f070 */
[----:B------:R-:W-:Y:S02]  /*4000*/  UIADD3 UR4, UPT, UPT, UR6, 0x1, URZ ;  /* 0x0000000106047890 */ /* 0x000fe4000fffe0ff */
[----:B------:R-:W-:Y:S02]  /*4010*/  ULEA UR12, UR6, UR21, 0x9 ;  /* 0x00000015060c7291 */ /* 0x000fe4000f8e48ff */
[----:B------:R-:W-:Y:S01]  /*4020*/  UISETP.NE.AND UP1, UPT, UR4, 0x11, UPT ;  /* 0x000000110400788c */ /* 0x000fe2000bf25270 */
[----:B------:R-:W-:Y:S01]  /*4030*/  PLOP3.LUT P0, PT, PT, PT, UP0, 0x80, 0x8 ;  /* 0x000000000008781c */ /* 0x000fe20003f0f008 */
[----:B------:R-:W-:Y:S02]  /*4040*/  UIADD3 UR10, UPT, UPT, UR12, 0x2, URZ ;  /* 0x000000020c0a7890 */ /* 0x000fe4000fffe0ff */
[----:B------:R-:W-:Y:S02]  /*4050*/  USEL UR7, URZ, 0x1, UP1 ;  /* 0x00000001ff077887 */ /* 0x000fe40008800000 */
[----:B------:R-:W-:Y:S02]  /*4060*/  USEL UR14, UR4, URZ, UP1 ;  /* 0x000000ff040e7287 */ /* 0x000fe40008800000 */
[----:B------:R-:W-:Y:S02]  /*4070*/  UIADD3 UR15, UPT, UPT, UR15, -0x1, URZ ;  /* 0xffffffff0f0f7890 */ /* 0x000fe4000fffe0ff */
[----:B------:R-:W-:Y:S01]  /*4080*/  @UP0 ULEA UR4, UR14, UR17, 0x3 ;  /* 0x000000110e040291 */ /* 0x000fe2000f8e18ff */
[----:B------:R-:W-:Y:S01]  /*4090*/  LOP3.LUT R8, R8, UR7, RZ, 0x3c, !PT ;  /* 0x0000000708087c12 */ /* 0x000fe2000f8e3cff */
[----:B------:R-:W-:Y:S01]  /*40a0*/  UIADD3 UR7, UPT, UPT, UR5, 0x88, URZ ;  /* 0x0000008805077890 */ /* 0x000fe2000fffe0ff */
[----:B------:R-:W-:Y:S02]  /*40b0*/  UMOV UR13, 0x80004020 ;  /* 0x80004020000d7882 */ /* 0x000fe40000000000 */
[----:B-1----:R-:W-:Y:S01]  /*40c0*/  @P0 SHF.L.U32 R0, R8, 0x1f, RZ ;  /* 0x0000001f08000819 */ /* 0x002fe200000006ff */
[----:B------:R-:W-:Y:S01]  /*40d0*/  UMOV UR5, 0x80004020 ;  /* 0x8000402000057882 */ /* 0x000fe20000000000 */
[----:B------:R-:W-:Y:S01]  /*40e0*/  UMOV UR11, 0x80004020 ;  /* 0x80004020000b7882 */ /* 0x000fe20000000000 */
[----:B------:R-:W-:Y:S01]  /*40f0*/  UMOV UR9, 0x80004020 ;  /* 0x8000402000097882 */ /* 0x000fe20000000000 */
[----:B------:R2:W3:Y:S01]  /*4100*/  @P0 SYNCS.PHASECHK.TRANS64.TRYWAIT P2, [UR4], R0 ;  /* 0x00000000ff0005a7 */ /* 0x0004e20008041104 */
[----:B------:R-:W-:Y:S03]  /*4110*/  ULEA UR4, UR6, UR20, 0x8 ;  /* 0x0000001406047291 */ /* 0x000fe6000f8e40ff */
[----:B------:R-:W-:Y:S01]  /*4120*/  UMOV UR6, UR14 ;  /* 0x0000000e00067c82 */ /* 0x000fe20008000000 */
[----:B------:R-:W-:Y:S05]  /*4130*/  UIADD3 UR8, UPT, UPT, UR4, 0x2, URZ ;  /* 0x0000000204087890 */ /* 0x000fea000fffe0ff */
[----:B------:R2:W-:Y:S01]  /*4140*/  UTCQMMA gdesc[UR4], gdesc[UR12], tmem[UR18], tmem[UR26], idesc[UR27], UP2 ;  /* 0x00ff1a0c040075ea */ /* 0x0005e20009000312 */
[----:B------:R-:W-:Y:S03]  /*4150*/  UPLOP3.LUT UP2, UPT, UPT, UPT, UPT, 0x80, 0x8 ;  /* 0x000000000008789c */ /* 0x000fe60003f4f070 */
[----:B------:R2:W-:Y:S01]  /*4160*/  UTCQMMA gdesc[UR8], gdesc[UR10], tmem[UR18], tmem[UR24], idesc[UR25], UPT ;  /* 0x00ff180a080075ea */ /* 0x0005e2000b800312 */
[----:B------:R2:W-:Y:S01]  /*4170*/  UTCBAR.MULTICAST [UR7], URZ, UR19 ;  /* 0x000000ff070073e9 */ /* 0x0005e20008000813 */
[----:B------:R-:W-:Y:S06]  /*4180*/  BRA.U UP3, `(.L_x_79) ;  /* 0xfffffffd03787547 */ /* 0x000fec000b83ffff */
.L_x_76:
[----:B--2---:R-:W-:Y:S01]  /*4190*/  UIADD3 UR4, UPT, UPT, UR22, 0x1, URZ ;  /* 0x0000000116047890 */ /* 0x004fe2000fffe0ff */
[C---:B------:R-:W-:Y:S01]  /*41a0*/  ISETP.NE.AND P0, PT, R10.reuse, 0x2, PT ;  /* 0x000000020a00780c */ /* 0x040fe20003f05270 */
[----:B------:R-:W-:Y:S02]  /*41b0*/  UIADD3 UR5, UPT, UPT, UR23, 0x160, URZ ;  /* 0x0000016017057890 */ /* 0x000fe4000fffe0ff */
[----:B------:R-:W-:Y:S01]  /*41c0*/  UISETP.NE.AND UP0, UPT, UR4, 0x4, UPT ;  /* 0x000000040400788c */ /* 0x000fe2000bf05270 */
[----:B-1----:R-:W-:Y:S02]  /*41d0*/  SEL R0, RZ, 0x1, P0 ;  /* 0x00000001ff007807 */ /* 0x002fe40000000000 */
[----:B------:R-:W-:Y:S01]  /*41e0*/  SEL R10, R10, RZ, P0 ;  /* 0x000000ff0a0a7207 */ /* 0x000fe20000000000 */
[----:B------:R-:W-:Y:S01]  /*41f0*/  USEL UR6, URZ, 0x1, UP0 ;  /* 0x00000001ff067887 */ /* 0x000fe20008000000 */
[----:B------:R-:W-:Y:S01]  /*4200*/  LOP3.LUT R9, R9, R0, RZ, 0x3c, !PT ;  /* 0x0000000009097212 */ /* 0x000fe200078e3cff */
[----:B------:R-:W-:Y:S01]  /*4210*/  USEL UR22, UR4, URZ, UP0 ;  /* 0x000000ff04167287 */ /* 0x000fe20008000000 */
[----:B------:R1:W-:Y:S03]  /*4220*/  UTCBAR [UR5], URZ ;  /* 0x000000ff050073e9 */ /* 0x0003e600080000ff */
[----:B------:R-:W-:Y:S01]  /*4230*/  LOP3.LUT R11, R11, UR6, RZ, 0x3c, !PT ;  /* 0x000000060b0b7c12 */ /* 0x000fe2000f8e3cff */
[----:B------:R-:W-:Y:S07]  /*4240*/  @P1 BRA `(.L_x_80) ;  /* 0xfffffff800b01947 */ /* 0x000fee000383ffff */
[----:B------:R-:W2:Y:S01]  /*4250*/  S2UR UR8, SR_CgaCtaId ;  /* 0x00000000000879c3 */ /* 0x000ea20000008800 */
[----:B------:R-:W-:Y:S01]  /*4260*/  ELECT P0, URZ, PT ;  /* 0x0000000000ff782f */ /* 0x000fe20003800000 */
[----:B------:R-:W-:Y:S01]  /*4270*/  IMAD.MOV.U32 R0, RZ, RZ, 0x1 ;  /* 0x00000001ff007424 */ /* 0x000fe200078e00ff */
[----:B------:R-:W-:Y:S01]  /*4280*/  UIADD3 UR17, UPT, UPT, UR17, 0x180, URZ ;  /* 0x0000018011117890 */ /* 0x000fe2000fffe0ff */
[----:B------:R-:W-:Y:S01]  /*4290*/  SHF.L.U32 R3, R11, 0x1f, RZ ;  /* 0x0000001f0b037819 */ /* 0x000fe200000006ff */
[----:B------:R-:W-:-:S03]  /*42a0*/  UMOV UR4, 0x40 ;  /* 0x0000004000047882 */ /* 0x000fc60000000000 */
[----:B------:R-:W-:Y:S01]  /*42b0*/  UVIRTCOUNT.DEALLOC.SMPOOL 0x80 ;  /* 0x000000800000784c */ /* 0x000fe20000000000 */
[----:B--2---:R-:W-:Y:S02]  /*42c0*/  ULEA UR8, UR8, UR4, 0x18 ;  /* 0x0000000408087291 */ /* 0x004fe4000f8ec0ff */
[----:B------:R-:W-:-:S07]  /*42d0*/  ULEA UR4, UR22, UR17, 0x3 ;  /* 0x0000001116047291 */ /* 0x000fce000f8e18ff */
[----:B------:R2:W-:Y:S02]  /*42e0*/  @P0 STS.U8 [UR8+0x1c], R0 ;  /* 0x00001c00ff000988 */ /* 0x0005e40008000008 */
[----:B------:R-:W4:Y:S02]  /*42f0*/  SYNCS.PHASECHK.TRANS64.TRYWAIT P0, [UR4], R3 ;  /* 0x00000003ff0075a7 */ /* 0x000f240008001104 */
[----:B--2-4-:R-:W-:Y:S05]  /*4300*/  @!P0 BRA `(.L_x_81) ;  /* 0x0000004800408947 */ /* 0x014fea0003800000 */
.L_x_172:
[----:B------:R-:W-:-:S04]  /*4310*/  UIADD3 UR4, UPT, UPT, UR22, 0x1, URZ ;  /* 0x0000000116047890 */ /* 0x000fc8000fffe0ff */
[----:B------:R-:W-:-:S04]  /*4320*/  UISETP.NE.AND UP0, UPT, UR4, 0x4, UPT ;  /* 0x000000040400788c */ /* 0x000fc8000bf05270 */
[----:B------:R-:W-:Y:S02]  /*4330*/  USEL UR6, URZ, 0x1, UP0 ;  /* 0x00000001ff067887 */ /* 0x000fe40008000000 */
[----:B------:R-:W-:-:S04]  /*4340*/  USEL UR4, UR4, URZ, UP0 ;  /* 0x000000ff04047287 */ /* 0x000fc80008000000 */
[----:B-1----:R-:W-:Y:S01]  /*4350*/  ULEA UR5, UR4, UR17, 0x3 ;  /* 0x0000001104057291 */ /* 0x002fe2000f8e18ff */
[----:B------:R-:W-:-:S04]  /*4360*/  LOP3.LUT R2, R11, UR6, RZ, 0x3c, !PT ;  /* 0x000000060b027c12 */ /* 0x000fc8000f8e3cff */
[----:B--2---:R-:W-:-:S04]  /*4370*/  SHF.L.U32 R3, R2, 0x1f, RZ ;  /* 0x0000001f02037819 */ /* 0x004fc800000006ff */
[----:B------:R-:W1:Y:S02]  /*4380*/  SYNCS.PHASECHK.TRANS64.TRYWAIT P0, [UR5], R3 ;  /* 0x00000003ff0075a7 */ /* 0x000e640008001105 */
[----:B-1----:R-:W-:Y:S05]  /*4390*/  @!P0 BRA `(.L_x_82) ;  /* 0x0000004800348947 */ /* 0x002fea0003800000 */
.L_x_174:
        /* <DEDUP_REMOVED lines=9> */
.L_x_176:
[----:B------:R-:W-:-:S04]  /*4430*/  UIADD3 UR4, UPT, UPT, UR4, 0x1, URZ ;  /* 0x0000000104047890 */ /* 0x000fc8000fffe0ff */
[----:B------:R-:W-:-:S04]  /*4440*/  UISETP.NE.AND UP0, UPT, UR4, 0x4, UPT ;  /* 0x000000040400788c */ /* 0x000fc8000bf05270 */
[----:B------:R-:W-:Y:S02]  /*4450*/  USEL UR5, URZ, 0x1, UP0 ;  /* 0x00000001ff057887 */ /* 0x000fe40008000000 */
[----:B------:R-:W-:-:S04]  /*4460*/  USEL UR4, UR4, URZ, UP0 ;  /* 0x000000ff04047287 */ /* 0x000fc80008000000 */
[----:B------:R-:W-:Y:S01]  /*4470*/  ULEA UR4, UR4, UR17, 0x3 ;  /* 0x0000001104047291 */ /* 0x000fe2000f8e18ff */
[----:B-1----:R-:W-:-:S04]  /*4480*/  LOP3.LUT R3, R2, UR5, RZ, 0x3c, !PT ;  /* 0x0000000502037c12 */ /* 0x002fc8000f8e3cff */
[----:B------:R-:W-:-:S04]  /*4490*/  SHF.L.U32 R3, R3, 0x1f, RZ ;  /* 0x0000001f03037819 */ /* 0x000fc800000006ff */
[----:B------:R-:W1:Y:S02]  /*44a0*/  SYNCS.PHASECHK.TRANS64.TRYWAIT P0, [UR4], R3 ;  /* 0x00000003ff0075a7 */ /* 0x000e640008001104 */
[----:B-1----:R-:W-:Y:S05]  /*44b0*/  @!P0 BRA `(.L_x_84) ;  /* 0x00000048001c8947 */ /* 0x002fea0003800000 */
.L_x_178:
[----:B------:R-:W-:Y:S01]  /*44c0*/  NOP ;  /* 0x0000000000007918 */ /* 0x000fe20000000000 */
[----:B-1----:R-:W1:Y:S01]  /*44d0*/  LDS R0, [UR8+0x14] ;  /* 0x00001408ff007984 */ /* 0x002e620008000800 */
[----:B------:R-:W-:Y:S01]  /*44e0*/  ULOP3.LUT UR4, UR30, 0xffff, URZ, 0xc0, !UPT ;  /* 0x0000ffff1e047892 */ /* 0x000fe2000f8ec0ff */
[----:B------:R-:W-:Y:S01]  /*44f0*/  UMOV UR5, 0xffff ;  /* 0x0000ffff00057882 */ /* 0x000fe20000000000 */
[----:B------:R-:W-:Y:S02]  /*4500*/  UMOV UR6, 0x1 ;  /* 0x0000000100067882 */ /* 0x000fe40000000000 */
[----:B------:R-:W-:-:S04]  /*4510*/  USHF.R.U32.HI UR4, URZ, 0x5, UR4 ;  /* 0x00000005ff047899 */ /* 0x000fc80008011604 */
[----:B------:R-:W-:Y:S02]  /*4520*/  USHF.L.U32 UR5, UR5, UR4, URZ ;  /* 0x0000000405057299 */ /* 0x000fe400080006ff */
[----:B------:R-:W-:-:S04]  /*4530*/  USHF.L.U32 UR4, UR6, UR4, URZ ;  /* 0x0000000406047299 */ /* 0x000fc800080006ff */
[----:B-1----:R-:W-:-:S04]  /*4540*/  LOP3.LUT R0, R0, UR5, RZ, 0xc0, !PT ;  /* 0x0000000500007c12 */ /* 0x002fc8000f8ec0ff */
[----:B------:R-:W-:-:S13]  /*4550*/  ISETP.NE.AND P0, PT, R0, UR5, PT ;  /* 0x0000000500007c0c */ /* 0x000fda000bf05270 */
[----:B------:R-:W-:Y:S05]  /*4560*/  @P0 BRA `(.L_x_85) ;  /* 0x0000000000580947 */ /* 0x000fea0003800000 */
[----:B------:R-:W1:Y:S02]  /*4570*/  LDS R0, [UR8+0x18] ;  /* 0x00001808ff007984 */ /* 0x000e640008000800 */
[----:B-1----:R-:W-:-:S04]  /*4580*/  LOP3.LUT R0, R0, UR4, RZ, 0xc0, !PT ;  /* 0x0000000400007c12 */ /* 0x002fc8000f8ec0ff */
[----:B------:R-:W-:-:S13]  /*4590*/  ISETP.NE.AND P0, PT, R0, UR4, PT ;  /* 0x0000000400007c0c */ /* 0x000fda000bf05270 */
[----:B------:R-:W-:Y:S05]  /*45a0*/  @P0 BRA `(.L_x_86) ;  /* 0x00000000003c0947 */ /* 0x000fea0003800000 */
[----:B------:R-:W1:Y:S01]  /*45b0*/  S2R R2, SR_LANEID ;  /* 0x0000000000027919 */ /* 0x000e620000000000 */
[----:B------:R-:W-:Y:S01]  /*45c0*/  ULOP3.LUT UR5, URZ, UR5, URZ, 0x33, !UPT ;  /* 0x00000005ff057292 */ /* 0x000fe2000f8e33ff */
[----:B------:R-:W-:Y:S01]  /*45d0*/  LOP3.LUT R4, RZ, UR4, RZ, 0x33, !PT ;  /* 0x00000004ff047c12 */ /* 0x000fe2000f8e33ff */
[----:B------:R-:W-:Y:S02]  /*45e0*/  VOTEU.ANY UR4, UPT, PT ;  /* 0x0000000000047886 */ /* 0x000fe400038e0100 */
[----:B------:R-:W-:Y:S01]  /*45f0*/  UFLO.U32 UR4, UR4 ;  /* 0x00000004000472bd */ /* 0x000fe200080e0000 */
[----:B------:R-:W2:Y:S01]  /*4600*/  REDUX UR6, R4 ;  /* 0x00000000040673c4 */ /* 0x000ea20000000000 */
[----:B------:R-:W-:-:S06]  /*4610*/  IMAD.U32 R0, RZ, RZ, UR5 ;  /* 0x00000005ff007e24 */ /* 0x000fcc000f8e00ff */
[----:B------:R4:W-:Y:S01]  /*4620*/  UTCATOMSWS.AND URZ, UR5 ;  /* 0x0000000500ff79e3 */ /* 0x0009e20008000000 */
[----:B------:R-:W3:Y:S01]  /*4630*/  REDUX UR7, R0 ;  /* 0x00000000000773c4 */ /* 0x000ee20000000000 */
[----:B-1----:R-:W-:Y:S01]  /*4640*/  ISETP.EQ.U32.AND P0, PT, R2, UR4, PT ;  /* 0x0000000402007c0c */ /* 0x002fe2000bf02070 */
[----:B--2---:R-:W-:Y:S01]  /*4650*/  IMAD.U32 R2, RZ, RZ, UR6 ;  /* 0x00000006ff027e24 */ /* 0x004fe2000f8e00ff */
[----:B---3--:R-:W-:-:S11]  /*4660*/  MOV R3, UR7 ;  /* 0x0000000700037c02 */ /* 0x008fd60008000f00 */
[----:B------:R4:W-:Y:S04]  /*4670*/  @P0 ATOMS.AND RZ, [UR8+0x14], R3 ;  /* 0x00001403ffff098c */ /* 0x0009e8000a800008 */
[----:B------:R4:W-:Y:S01]  /*4680*/  @P0 ATOMS.AND RZ, [UR8+0x18], R2 ;  /* 0x00001802ffff098c */ /* 0x0009e2000a800008 */
[----:B------:R-:W-:Y:S05]  /*4690*/  BRA `(.L_x_87) ;  /* 0x0000000000147947 */ /* 0x000fea0003800000 */
.L_x_86:
[----:B------:R-:W-:Y:S02]  /*46a0*/  MOV R2, 0x46c0 ;  /* 0x000046c000027802 */ /* 0x000fe40000000f00 */
[----:B---3-5:R-:W-:Y:S05]  /*46b0*/  CALL.REL.NOINC `($__internal_0_$__cuda_sm10x_tcgen05_guardrail_trap_col_being_dealloced_not_returned_by_alloc) ;  /* 0x0000004800787944 */ /* 0x028fea0003c00000 */
[----:B------:R-:W-:Y:S05]  /*46c0*/  BRA `(.L_x_87) ;  /* 0x0000000000087947 */ /* 0x000fea0003800000 */
.L_x_85:
[----:B------:R-:W-:Y:S02]  /*46d0*/  MOV R2, 0x46f0 ;  /* 0x000046f000027802 */ /* 0x000fe40000000f00 */
[----:B---3-5:R-:W-:Y:S05]  /*46e0*/  CALL.REL.NOINC `($__internal_2_$__cuda_sm10x_tcgen05_guardrail_trap_unallocated_columns_being_dealloced) ;  /* 0x0000004800847944 */ /* 0x028fea0003c00000 */
.L_x_87:
[----:B------:R-:W-:Y:S01]  /*46f0*/  NOP ;  /* 0x0000000000007918 */ /* 0x000fe20000000000 */
[----:B----4-:R-:W-:Y:S05]  /*4700*/  EXIT ;  /* 0x000000000000794d */ /* 0x010fea0003800000 */
.L_x_69:
[----:B------:R-:W-:-:S09]  /*4710*/  UISETP.NE.OR UP0, UPT, UR18, 0x3, !UP3 ;  /* 0x000000031200788c */ /* 0x000fd2000df05670 */
[----:B------:R-:W-:Y:S05]  /*4720*/  BRA.U UP0, `(.L_x_88) ;  /* 0x0000000d00ac7547 */ /* 0x000fea000b800000 */
[----:B------:R-:W2:Y:S01]  /*4730*/  LDCU.64 UR4, c[0x0][0x888] ;  /* 0x00011100ff0477ac */ /* 0x000ea20008000a00 */
[----:B------:R-:W3:Y:S01]  /*4740*/  S2UR UR10, SR_CgaCtaId ;  /* 0x00000000000a79c3 */ /* 0x000ee20000008800 */
[----:B------:R-:W-:Y:S02]  /*4750*/  HFMA2 R9, -RZ, RZ, 0, 0 ;  /* 0x00000000ff097431 */ /* 0x000fe400000001ff */
[----:B------:R-:W-:Y:S01]  /*4760*/  IMAD.MOV.U32 R11, RZ, RZ, 0x1 ;  /* 0x00000001ff0b7424 */ /* 0x000fe200078e00ff */
[----:B------:R-:W4:Y:S01]  /*4770*/  LDCU UR31, c[0x0][0x370] ;  /* 0x00006e00ff1f77ac */ /* 0x000f220008000800 */
[----:B------:R-:W-:Y:S01]  /*4780*/  IMAD.MOV.U32 R10, RZ, RZ, RZ ;  /* 0x000000ffff0a7224 */ /* 0x000fe200078e00ff */
[----:B------:R-:W-:Y:S01]  /*4790*/  MOV R3, 0x1000 ;  /* 0x0000100000037802 */ /* 0x000fe20000000f00 */
[----:B------:R-:W4:Y:S01]  /*47a0*/  LDCU.128 UR32, c[0x0][0xb10] ;  /* 0x00016200ff2077ac */ /* 0x000f220008000c00 */
[----:B------:R-:W1:Y:S01]  /*47b0*/  LDC.64 R12, c[0x0][0x348] ;  /* 0x0000d200ff0c7b82 */ /* 0x000e620000000a00 */
[----:B------:R-:W3:Y:S01]  /*47c0*/  LDCU UR27, c[0x0][0x374] ;  /* 0x00006e80ff1b77ac */ /* 0x000ee20008000800 */
[----:B------:R-:W3:Y:S01]  /*47d0*/  LDCU.64 UR28, c[0x0][0x890] ;  /* 0x00011200ff1c77ac */ /* 0x000ee20008000a00 */
[----:B------:R-:W3:Y:S01]  /*47e0*/  LDCU UR15, c[0x0][0xb0c] ;  /* 0x00016180ff0f77ac */ /* 0x000ee20008000800 */
[----:B--2---:R-:W-:Y:S01]  /*47f0*/  UISETP.NE.U32.AND UP0, UPT, UR4, URZ, UPT ;  /* 0x000000ff0400728c */ /* 0x004fe2000bf05070 */
[----:B------:R-:W2:Y:S01]  /*4800*/  LDCU UR43, c[0x0][0xb20] ;  /* 0x00016400ff2b77ac */ /* 0x000ea20008000800 */
[----:B------:R-:W2:Y:S01]  /*4810*/  LDCU UR4, c[0x0][0xb30] ;  /* 0x00016600ff0477ac */ /* 0x000ea20008000800 */
[----:B------:R-:W-:Y:S01]  /*4820*/  UMOV UR21, 0x400 ;  /* 0x0000040000157882 */ /* 0x000fe20000000000 */
[----:B----4-:R-:W-:-:S02]  /*4830*/  UIMAD.WIDE.U32 UR6, UR31, UR32, URZ ;  /* 0x000000201f0672a5 */ /* 0x010fc4000f8e00ff */
[----:B---3--:R-:W-:Y:S02]  /*4840*/  UIMAD.WIDE.U32 UR8, UR27, UR35, URZ ;  /* 0x000000231b0872a5 */ /* 0x008fe4000f8e00ff */
[----:B------:R-:W-:Y:S02]  /*4850*/  ULEA UR21, UR10, UR21, 0x18 ;  /* 0x000000150a157291 */ /* 0x000fe4000f8ec0ff */
[----:B------:R-:W-:Y:S02]  /*4860*/  UISETP.NE.U32.AND UP6, UPT, UR28, URZ, UPT ;  /* 0x000000ff1c00728c */ /* 0x000fe4000bfc5070 */
[----:B------:R-:W-:Y:S02]  /*4870*/  UIADD3 UR38, UPT, UPT, UR21, 0x118, URZ ;  /* 0x0000011815267890 */ /* 0x000fe4000fffe0ff */
[----:B------:R-:W-:Y:S02]  /*4880*/  UIADD3 UR17, UPT, UPT, UR21, 0x110, URZ ;  /* 0x0000011015117890 */ /* 0x000fe4000fffe0ff */
[----:B------:R-:W-:-:S02]  /*4890*/  UISETP.NE.AND.EX UP5, UPT, UR5, URZ, UPT, UP0 ;  /* 0x000000ff0500728c */ /* 0x000fc4000bfa5300 */
[----:B------:R-:W-:Y:S01]  /*48a0*/  UISETP.NE.AND UP0, UPT, UR42, 0x1, UPT ;  /* 0x000000012a00788c */ /* 0x000fe2000bf05270 */
[----:B------:R-:W-:Y:S01]  /*48b0*/  UMOV UR41, UR7 ;  /* 0x0000000700297c82 */ /* 0x000fe20008000000 */
[----:B------:R-:W-:Y:S01]  /*48c0*/  UMOV UR40, UR9 ;  /* 0x0000000900287c82 */ /* 0x000fe20008000000 */
[----:B------:R-:W-:Y:S02]  /*48d0*/  USEL UR37, URZ, 0x1, UP4 ;  /* 0x00000001ff257887 */ /* 0x000fe4000a000000 */
[----:B------:R-:W-:Y:S02]  /*48e0*/  UISETP.NE.AND UP0, UPT, UR15, 0x1, UPT ;  /* 0x000000010f00788c */ /* 0x000fe4000bf05270 */
[----:B------:R-:W-:Y:S02]  /*48f0*/  UPLOP3.LUT UP4, UPT, UPT, UPT, UPT, 0x40, 0x4 ;  /* 0x000000000004789c */ /* 0x000fe40003f8e870 */
[----:B------:R-:W-:Y:S01]  /*4900*/  UISETP.GE.AND UP2, UPT, UR42, 0x1, UPT ;  /* 0x000000012a00788c */ /* 0x000fe2000bf46270 */
[----:B------:R-:W3:Y:S01]  /*4910*/  LDCU.64 UR22, c[0x0][0xb28] ;  /* 0x00016500ff1677ac */ /* 0x000ee20008000a00 */
[----:B------:R-:W-:-:S02]  /*4920*/  UISETP.NE.AND.EX UP6, UPT, UR29, URZ, UPT, UP6 ;  /* 0x000000ff1d00728c */ /* 0x000fc4000bfc5360 */
[----:B------:R-:W-:Y:S02]  /*4930*/  UPRMT UR38, UR10, 0x654, UR38 ;  /* 0x000006540a267896 */ /* 0x000fe40008000026 */
[----:B------:R-:W-:Y:S02]  /*4940*/  UPRMT UR39, UR10, 0x654, UR17 ;  /* 0x000006540a277896 */ /* 0x000fe40008000011 */
[----:B------:R-:W-:Y:S02]  /*4950*/  USHF.R.U32.HI UR41, URZ, UR33, UR41 ;  /* 0x00000021ff297299 */ /* 0x000fe40008011629 */
[----:B--2---:R-:W-:Y:S02]  /*4960*/  USHF.R.U32.HI UR40, URZ, UR43, UR40 ;  /* 0x0000002bff287299 */ /* 0x004fe40008011628 */
[----:B------:R-:W-:Y:S02]  /*4970*/  UISETP.NE.AND UP0, UPT, UR34, 0x1, UPT ;  /* 0x000000012200788c */ /* 0x000fe4000bf05270 */
[----:B-1----:R-:W-:-:S11]  /*4980*/  UISETP.NE.AND UP3, UPT, UR4, 0x1, UPT ;  /* 0x000000010400788c */ /* 0x002fd6000bf65270 */
.L_x_97:
[C---:B------:R-:W-:Y:S02]  /*4990*/  LEA R8, R10.reuse, UR21, 0x3 ;  /* 0x000000150a087c11 */ /* 0x040fe4000f8e18ff */
[----:B------:R-:W-:Y:S02]  /*49a0*/  SHF.L.U32 R5, R9, 0x1f, RZ ;  /* 0x0000001f09057819 */ /* 0x000fe400000006ff */
[----:B------:R-:W-:Y:S02]  /*49b0*/  LEA R6, R10, UR21, 0x4 ;  /* 0x000000150a067c11 */ /* 0x000fe4000f8e20ff */
[----:B-1----:R-:W1:Y:S02]  /*49c0*/  SYNCS.PHASECHK.TRANS64.TRYWAIT P0, [R8+URZ+0x140], R5 ;  /* 0x00014005080075a7 */ /* 0x002e6400080011ff */
[----:B-1----:R-:W-:Y:S05]  /*49d0*/  @!P0 BRA `(.L_x_89) ;  /* 0x0000004000ec8947 */ /* 0x002fea0003800000 */
.L_x_179:
[----:B-1----:R-:W1:Y:S01]  /*49e0*/  LDS.128 R4, [R6+0x1d0] ;  /* 0x0001d00006047984 */ /* 0x002e620000000c00 */
[----:B------:R-:W-:Y:S01]  /*49f0*/  UISETP.GE.AND UP0, UPT, UR42, 0x1, UPT ;  /* 0x000000012a00788c */ /* 0x000fe2000bf06270 */
[----:B------:R-:W-:Y:S01]  /*4a00*/  @!PT LDS RZ, [RZ] ;  /* 0x00000000fffff984 */ /* 0x000fe20000000800 */
[----:B------:R-:W-:Y:S01]  /*4a10*/  @!PT LDS RZ, [RZ] ;  /* 0x00000000fffff984 */ /* 0x000fe20000000800 */
[----:B------:R-:W-:Y:S01]  /*4a20*/  @!PT LDS RZ, [RZ] ;  /* 0x00000000fffff984 */ /* 0x000fe20000000800 */
[----:B------:R-:W-:Y:S01]  /*4a30*/  @!PT LDS RZ, [RZ] ;  /* 0x00000000fffff984 */ /* 0x000fe20000000800 */
[----:B------:R2:W-:Y:S06]  /*4a40*/  MEMBAR.ALL.CTA ;  /* 0x0000000000007992 */ /* 0x0005ec0000008000 */
[----:B--2---:R-:W2:Y:S01]  /*4a50*/  FENCE.VIEW.ASYNC.S ;  /* 0x00000000000073c6 */ /* 0x004ea20000000000 */
[----:B-1----:R-:W-:Y:S11]  /*4a60*/  LOP3.LUT P0, RZ, R6, 0x1, RZ, 0xc0, !PT ;  /* 0x0000000106ff7812 */ /* 0x002ff6000780c0ff */
[----:B------:R-:W-:Y:S02]  /*4a70*/  @!UPT UIADD3 URZ, UPT, UPT, URZ, URZ, URZ ;  /* 0x000000fffffff290 */ /* 0x000fe4000fffe0ff */
[----:B--2---:R-:W-:Y:S01]  /*4a80*/  VOTEU.ANY UP2, P0 ;  /* 0x0000000000ff7886 */ /* 0x004fe20000040100 */
[----:B------:R-:W-:Y:S11]  /*4a90*/  PLOP3.LUT P0, PT, PT, PT, UP2, 0x80, 0x8 ;  /* 0x000000000008781c */ /* 0x000ff60003f0f028 */
[----:B------:R-:W-:Y:S02]  /*4aa0*/  @!UPT UIADD3 URZ, UPT, UPT, URZ, URZ, URZ ;  /* 0x000000fffffff290 */ /* 0x000fe4000fffe0ff */
[----:B------:R-:W-:Y:S02]  /*4ab0*/  @P0 SHF.R.U32.HI R0, RZ, 0x10, R5 ;  /* 0x00000010ff000819 */ /* 0x000fe40000011605 */
[----:B------:R-:W-:Y:S02]  /*4ac0*/  @P0 MOV R2, R4 ;  /* 0x0000000400020202 */ /* 0x000fe40000000f00 */
[----:B------:R-:W-:Y:S01]  /*4ad0*/  @P0 R2UR UR4, R0 ;  /* 0x00000000000402ca */ /* 0x000fe200000e0000 */
[----:B------:R-:W-:Y:S01]  /*4ae0*/  VIADD R0, R8, 0x150 ;  /* 0x0000015008007836 */ /* 0x000fe20000000000 */
[----:B------:R-:W-:Y:S02]  /*4af0*/  @P0 LOP3.LUT R4, R5, 0xffff, RZ, 0xc0, !PT ;  /* 0x0000ffff05040812 */ /* 0x000fe400078ec0ff */
[----:B------:R-:W-:Y:S02]  /*4b00*/  @P0 R2UR UR6, R2 ;  /* 0x00000000020602ca */ /* 0x000fe400000e0000 */
[----:B------:R-:W-:Y:S02]  /*4b10*/  PRMT R0, RZ, 0x654, R0 ;  /* 0x00000654ff007816 */ /* 0x000fe40000000000 */
[----:B------:R-:W-:Y:S02]  /*4b20*/  @P0 R2UR UR5, R4 ;  /* 0x00000000040502ca */ /* 0x000fe400000e0000 */
[----:B------:R1:W-:Y:S03]  /*4b30*/  SYNCS.ARRIVE.TRANS64.RED.A1T0 RZ, [R0+URZ], RZ ;  /* 0x000000ff00ff79a7 */ /* 0x0003e600081004ff */
[----:B------:R-:W-:Y:S04]  /*4b40*/  @UP2 UMOV UR26, UR4 ;  /* 0x00000004001a2c82 */ /* 0x000fe80008000000 */
[----:B------:R-:W-:Y:S04]  /*4b50*/  @UP2 UMOV UR14, UR6 ;  /* 0x00000006000e2c82 */ /* 0x000fe80008000000 */
[----:B------:R-:W-:Y:S01]  /*4b60*/  @UP2 UMOV UR13, UR5 ;  /* 0x00000005000d2c82 */ /* 0x000fe20008000000 */
[----:B------:R-:W-:Y:S05]  /*4b70*/  BRA.U !UP0, `(.L_x_90) ;  /* 0x0000000108c07547 */ /* 0x000fea000b800000 */
[----:B------:R-:W-:Y:S02]  /*4b80*/  UIMAD.WIDE.U32 UR8, UR13, UR35, URZ ;  /* 0x000000230d0872a5 */ /* 0x000fe4000f8e00ff */
[----:B------:R-:W-:Y:S02]  /*4b90*/  UP2UR UR12, UPR, URZ, 0x4 ;  /* 0x00000004ff0c7883 */ /* 0x000fe40008000000 */
[----:B------:R-:W-:Y:S02]  /*4ba0*/  UISETP.NE.AND UP2, UPT, UR34, 0x1, UPT ;  /* 0x000000012200788c */ /* 0x000fe4000bf45270 */
[----:B------:R-:W-:Y:S02]  /*4bb0*/  UIMAD.WIDE.U32 UR10, UR14, UR32, URZ ;  /* 0x000000200e0a72a5 */ /* 0x000fe4000f8e00ff */
[----:B------:R-:W-:Y:S02]  /*4bc0*/  USEL UR4, UR27, UR40, !UP2 ;  /* 0x000000281b047287 */ /* 0x000fe4000d000000 */
[----:B------:R-:W-:Y:S02]  /*4bd0*/  UISETP.NE.AND UP0, UPT, UR15, 0x1, UPT ;  /* 0x000000010f00788c */ /* 0x000fe4000bf05270 */
[----:B------:R-:W-:Y:S02]  /*4be0*/  UP2UR UR16, UPR, URZ, 0x2 ;  /* 0x00000002ff107883 */ /* 0x000fe40008000000 */
[----:B------:R-:W-:Y:S02]  /*4bf0*/  UISETP.NE.AND UP1, UPT, UR42, 0x1, UPT ;  /* 0x000000012a00788c */ /* 0x000fe4000bf25270 */
[----:B---3--:R-:W-:Y:S02]  /*4c00*/  UIMAD.WIDE.U32 UR18, UR4, UR22, URZ ;  /* 0x00000016041272a5 */ /* 0x008fe4000f8e00ff */
[----:B------:R-:W-:Y:S01]  /*4c10*/  USEL UR7, UR31, UR41, !UP0 ;  /* 0x000000291f077287 */ /* 0x000fe2000c000000 */
[----:B------:R-:W-:Y:S02]  /*4c20*/  UMOV UR5, UR9 ;  /* 0x0000000900057c82 */ /* 0x000fe40008000000 */
[----:B------:R-:W-:Y:S02]  /*4c30*/  USHF.R.U32.HI UR6, URZ, UR43, UR5 ;  /* 0x0000002bff067299 */ /* 0x000fe40008011605 */
[----:B------:R-:W-:Y:S02]  /*4c40*/  UIMAD.WIDE.U32 UR24, UR7, UR22, URZ ;  /* 0x00000016071872a5 */ /* 0x000fe4000f8e00ff */
[----:B------:R-:W-:Y:S02]  /*4c50*/  USEL UR6, UR13, UR6, !UP2 ;  /* 0x000000060d067287 */ /* 0x000fe4000d000000 */
[----:B------:R-:W-:Y:S01]  /*4c60*/  UISETP.NE.AND UP2, UPT, UR12, URZ, UPT ;  /* 0x000000ff0c00728c */ /* 0x000fe2000bf45270 */
[----:B------:R-:W-:Y:S01]  /*4c70*/  UMOV UR5, UR11 ;  /* 0x0000000b00057c82 */ /* 0x000fe20008000000 */
[----:B------:R-:W-:Y:S02]  /*4c80*/  UIMAD.WIDE.U32 UR10, UR6, UR22, URZ ;  /* 0x00000016060a72a5 */ /* 0x000fe4000f8e00ff */
[----:B------:R-:W-:Y:S03]  /*4c90*/  USHF.R.U32.HI UR8, URZ, UR33, UR5 ;  /* 0x00000021ff087299 */ /* 0x000fe60008011605 */
[----:B------:R-:W-:Y:S02]  /*4ca0*/  UMOV UR5, UR19 ;  /* 0x0000001300057c82 */ /* 0x000fe40008000000 */
[----:B------:R-:W-:Y:S03]  /*4cb0*/  @UP1 USHF.R.U32.HI UR4, URZ, UR23, UR5 ;  /* 0x00000017ff041299 */ /* 0x000fe60008011605 */
[----:B------:R-:W-:Y:S01]  /*4cc0*/  UMOV UR5, UR25 ;  /* 0x0000001900057c82 */ /* 0x000fe20008000000 */
[----:B------:R-:W-:Y:S02]  /*4cd0*/  UIMAD UR4, UR42, UR4, URZ ;  /* 0x000000042a0472a4 */ /* 0x000fe4000f8e02ff */
[----:B------:R-:W-:Y:S02]  /*4ce0*/  @UP1 USHF.R.U32.HI UR7, URZ, UR23, UR5 ;  /* 0x00000017ff071299 */ /* 0x000fe40008011605 */
[----:B------:R-:W-:Y:S02]  /*4cf0*/  USEL UR5, UR14, UR8, !UP0 ;  /* 0x000000080e057287 */ /* 0x000fe4000c000000 */
[----:B------:R-:W-:Y:S02]  /*4d00*/  UIMAD UR8, UR42, UR7, URZ ;  /* 0x000000072a0872a4 */ /* 0x000fe4000f8e02ff */
[----:B------:R-:W-:Y:S03]  /*4d10*/  UISETP.GE.AND UP0, UPT, UR6, UR4, UPT ;  /* 0x000000040600728c */ /* 0x000fe6000bf06270 */
[----:B------:R-:W-:Y:S01]  /*4d20*/  UMOV UR4, UR11 ;  /* 0x0000000b00047c82 */ /* 0x000fe20008000000 */
[----:B------:R-:W-:Y:S02]  /*4d30*/  UISETP.GE.OR UP0, UPT, UR5, UR8, UP0 ;  /* 0x000000080500728c */ /* 0x000fe40008706670 */
[----:B------:R-:W-:Y:S02]  /*4d40*/  USHF.R.U32.HI UR4, URZ, UR23, UR4 ;  /* 0x00000017ff047299 */ /* 0x000fe40008011604 */
[----:B------:R-:W-:Y:S02]  /*4d50*/  UIMAD.WIDE.U32 UR8, UR5, UR22, URZ ;  /* 0x00000016050872a5 */ /* 0x000fe4000f8e00ff */
[----:B------:R-:W-:Y:S04]  /*4d60*/  USEL UR10, UR6, UR4, !UP1 ;  /* 0x00000004060a7287 */ /* 0x000fe8000c800000 */
[----:B------:R-:W-:Y:S01]  /*4d70*/  UIADD3 UR11, UPT, UPT, -UR10, URZ, URZ ;  /* 0x000000ff0a0b7290 */ /* 0x000fe2000fffe1ff */
[----:B------:R-:W-:Y:S02]  /*4d80*/  @!UP0 UMOV UR4, UR9 ;  /* 0x0000000900048c82 */ /* 0x000fe40008000000 */
[----:B------:R-:W-:Y:S02]  /*4d90*/  @!UP0 USHF.R.U32.HI UR4, URZ, UR23, UR4 ;  /* 0x00000017ff048299 */ /* 0x000fe40008011604 */
[----:B------:R-:W-:Y:S02]  /*4da0*/  UIMAD UR8, UR42, UR11, UR6 ;  /* 0x0000000b2a0872a4 */ /* 0x000fe4000f8e0206 */
[----:B------:R-:W-:Y:S02]  /*4db0*/  @!UP0 USEL UR4, UR5, UR4, !UP1 ;  /* 0x0000000405048287 */ /* 0x000fe4000c800000 */
[----:B------:R-:W-:Y:S02]  /*4dc0*/  UISETP.NE.AND UP1, UPT, UR16, URZ, UPT ;  /* 0x000000ff1000728c */ /* 0x000fe4000bf25270 */
[----:B------:R-:W-:Y:S02]  /*4dd0*/  @!UP0 UIMAD UR8, UR7, UR8, UR4 ;  /* 0x00000008070882a4 */ /* 0x000fe4000f8e0204 */
[----:B------:R-:W-:Y:S02]  /*4de0*/  @!UP0 UIADD3 UR9, UPT, UPT, UR10, -UR4, URZ ;  /* 0x800000040a098290 */ /* 0x000fe4000fffe0ff */
[----:B------:R-:W-:Y:S02]  /*4df0*/  UIADD3 UR4, UPT, UPT, -UR5, URZ, URZ ;  /* 0x000000ff05047290 */ /* 0x000fe4000fffe1ff */
[----:B------:R-:W-:Y:S02]  /*4e00*/  UIADD3 UR7, UPT, UPT, -UR6, URZ, URZ ;  /* 0x000000ff06077290 */ /* 0x000fe4000fffe1ff */
[----:B------:R-:W-:Y:S02]  /*4e10*/  @!UP0 UIMAD UR6, UR9, UR42, UR5 ;  /* 0x0000002a090682a4 */ /* 0x000fe4000f8e0205 */
[----:B------:R-:W-:Y:S02]  /*4e20*/  UIMAD UR14, UR15, UR4, UR14 ;  /* 0x000000040f0e72a4 */ /* 0x000fe4000f8e020e */
[----:B------:R-:W-:Y:S01]  /*4e30*/  UIMAD UR13, UR34, UR7, UR13 ;  /* 0x00000007220d72a4 */ /* 0x000fe2000f8e020d */
[----:B------:R-:W-:Y:S02]  /*4e40*/  @!UP0 UMOV UR5, UR8 ;  /* 0x0000000800058c82 */ /* 0x000fe40008000000 */
[----:B------:R-:W-:Y:S02]  /*4e50*/  UIMAD UR14, UR5, UR15, UR14 ;  /* 0x0000000f050e72a4 */ /* 0x000fe4000f8e020e */
[----:B------:R-:W-:Y:S11]  /*4e60*/  UIMAD UR13, UR6, UR34, UR13 ;  /* 0x00000022060d72a4 */ /* 0x000ff6000f8e020d */
[----:B------:R-:W-:Y:S01]  /*4e70*/  @!UPT UIADD3 URZ, UPT, UPT, URZ, URZ, URZ ;  /* 0x000000fffffff290 */ /* 0x000fe2000fffe0ff */
.L_x_90:
[----:B------:R-:W2:Y:S01]  /*4e80*/  @!UP3 LDCU.128 UR8, c[0x0][0xb10] ;  /* 0x00016200ff08b7ac */ /* 0x000ea20008000c00 */
[----:B------:R-:W-:Y:S02]  /*4e90*/  ISETP.NE.U32.AND P0, PT, RZ, UR28, PT ;  /* 0x0000001cff007c0c */ /* 0x000fe4000bf05070 */
[----:B------:R-:W-:Y:S02]  /*4ea0*/  SHF.L.U32 R4, R11, 0x1f, RZ ;  /* 0x0000001f0b047819 */ /* 0x000fe400000006ff */
[----:B------:R-:W-:Y:S01]  /*4eb0*/  ISETP.NE.AND.EX P0, PT, RZ, UR29, PT, P0 ;  /* 0x0000001dff007c0c */ /* 0x000fe2000bf05300 */
[----:B------:R-:W4:Y:S01]  /*4ec0*/  @!UP3 LDCU UR5, c[0x0][0xb0c] ;  /* 0x00016180ff05b7ac */ /* 0x000f220008000800 */
[----:B------:R-:W-:Y:S02]  /*4ed0*/  USHF.L.U32 UR19, UR20, 0x6, URZ ;  /* 0x0000000614137899 */ /* 0x000fe400080006ff */
[----:B------:R-:W-:Y:S02]  /*4ee0*/  USHF.L.U32 UR18, UR30, 0x7, URZ ;  /* 0x000000071e127899 */ /* 0x000fe400080006ff */
[----:B--2---:R-:W-:Y:S07]  /*4ef0*/  UIMAD.WIDE.U32 UR6, UR14, UR8, URZ ;  /* 0x000000080e0672a5 */ /* 0x004fee000f8e00ff */
[----:B------:R-:W-:Y:S01]  /*4f00*/  @!UP3 UMOV UR4, UR7 ;  /* 0x000000070004bc82 */ /* 0x000fe20008000000 */
[----:B----4-:R-:W-:Y:S02]  /*4f10*/  @!UP3 UISETP.NE.AND UP0, UPT, UR5, 0x1, UPT ;  /* 0x000000010500b88c */ /* 0x010fe4000bf05270 */
[----:B------:R-:W-:Y:S02]  /*4f20*/  @!UP3 USHF.R.U32.HI UR4, URZ, UR9, UR4 ;  /* 0x00000009ff04b299 */ /* 0x000fe40008011604 */
[----:B------:R-:W-:Y:S02]  /*4f30*/  UIMAD.WIDE.U32 UR6, UR13, UR11, URZ ;  /* 0x0000000b0d0672a5 */ /* 0x000fe4000f8e00ff */
[----:B------:R-:W-:Y:S02]  /*4f40*/  @!UP3 USEL UR8, UR14, UR4, !UP0 ;  /* 0x000000040e08b287 */ /* 0x000fe4000c000000 */
[----:B------:R-:W-:Y:S03]  /*4f50*/  @!UP3 UISETP.NE.AND UP0, UPT, UR10, 0x1, UPT ;  /* 0x000000010a00b88c */ /* 0x000fe6000bf05270 */
[----:B------:R-:W-:Y:S02]  /*4f60*/  @!UP3 UMOV UR6, UR7 ;  /* 0x000000070006bc82 */ /* 0x000fe40008000000 */
[----:B------:R-:W2:Y:S02]  /*4f70*/  @!UP3 LDCU UR4, c[0x0][0xb20] ;  /* 0x00016400ff04b7ac */ /* 0x000ea40008000800 */
[----:B--2---:R-:W-:Y:S04]  /*4f80*/  @!UP3 USHF.R.U32.HI UR6, URZ, UR4, UR6 ;  /* 0x00000004ff06b299 */ /* 0x004fe80008011606 */
[----:B------:R-:W-:Y:S04]  /*4f90*/  @!UP3 USEL UR6, UR13, UR6, !UP0 ;  /* 0x000000060d06b287 */ /* 0x000fe8000c000000 */
[----:B------:R-:W-:Y:S02]  /*4fa0*/  @!UP3 UIADD3 UR4, UPT, UPT, -UR8, UR6, URZ ;  /* 0x000000060804b290 */ /* 0x000fe4000fffe1ff */
[----:B------:R-:W-:Y:S02]  /*4fb0*/  @!UP3 UIADD3 UR6, UPT, UPT, UR8, -UR6, URZ ;  /* 0x800000060806b290 */ /* 0x000fe4000fffe0ff */
[----:B------:R-:W-:Y:S02]  /*4fc0*/  @!UP3 UIMAD UR14, UR4, UR5, UR14 ;  /* 0x00000005040eb2a4 */ /* 0x000fe4000f8e020e */
[----:B------:R-:W-:Y:S01]  /*4fd0*/  @!UP3 UIMAD UR13, UR6, UR10, UR13 ;  /* 0x0000000a060db2a4 */ /* 0x000fe2000f8e020d */
[----:B------:R-:W-:Y:S11]  /*4fe0*/  BRA.U UP4, `(.L_x_91) ;  /* 0x0000000104107547 */ /* 0x000ff6000b800000 */
[----:B-1----:R-:W-:Y:S04]  /*4ff0*/  MOV R0, UR37 ;  /* 0x0000002500007c02 */ /* 0x002fe80008000f00 */
[----:B------:R-:W-:Y:S04]  /*5000*/  SHF.L.U32 R5, R0, 0x1f, RZ ;  /* 0x0000001f00057819 */ /* 0x000fe800000006ff */
[----:B------:R-:W1:Y:S02]  /*5010*/  SYNCS.PHASECHK.TRANS64.TRYWAIT P1, [UR21+0x138], R5 ;  /* 0x00013805ff0075a7 */ /* 0x000e640008021115 */
[----:B-1----:R-:W-:Y:S05]  /*5020*/  @!P1 BRA `(.L_x_92) ;  /* 0x0000003c006c9947 */ /* 0x002fea0003800000 */
.L_x_91:
[----:B------:R-:W-:Y:S05]  /*5030*/  BRA.U !UP6, `(.L_x_93) ;  /* 0x000000010e387547 */ /* 0x000fea000b800000 */
[----:B------:R-:W-:Y:S01]  /*5040*/  UPLOP3.LUT UP1, UPT, UPT, UPT, UP5, 0x80, 0x8 ;  /* 0x000000000008789c */ /* 0x000fe20003f2f050 */
[----:B-1----:R-:W-:Y:S01]  /*5050*/  HFMA2 R0, -RZ, RZ, 0, 5.9604644775390625e-08 ;  /* 0x00000001ff007431 */ /* 0x002fe200000001ff */
[----:B------:R-:W1:Y:S01]  /*5060*/  LDCU.64 UR8, c[0x0][0x358] ;  /* 0x00006b00ff0877ac */ /* 0x000e620008000a00 */
[----:B------:R-:W-:Y:S03]  /*5070*/  IMAD.MOV.U32 R84, RZ, RZ, 0x1 ;  /* 0x00000001ff547424 */ /* 0x000fe600078e00ff */
[----:B------:R-:W-:Y:S05]  /*5080*/  PLOP3.LUT P1, PT, PT, PT, UP1, 0x80, 0x8 ;  /* 0x000000000008781c */ /* 0x000fea0003f2f018 */
[----:B------:R-:W2:Y:S01]  /*5090*/  @UP1 LDCU.64 UR4, c[0x0][0x888] ;  /* 0x00011100ff0417ac */ /* 0x000ea20008000a00 */
[----:B------:R-:W-:Y:S07]  /*50a0*/  @UP1 UIMAD UR6, UR36, UR28, URZ ;  /* 0x0000001c240612a4 */ /* 0x000fee000f8e02ff */
[----:B------:R-:W-:Y:S01]  /*50b0*/  @!P1 PRMT R84, R0, 0x7610, R84 ;  /* 0x0000761000549816 */ /* 0x000fe20000000054 */
[----:B--2---:R-:W-:Y:S06]  /*50c0*/  @UP1 UIMAD.WIDE UR4, UR6, 0x4, UR4 ;  /* 0x00000004060418a5 */ /* 0x004fec000f8e0204 */
[----:B------:R-:W-:Y:S01]  /*50d0*/  IMAD.U32 R6, RZ, RZ, UR4 ;  /* 0x00000004ff067e24 */ /* 0x000fe2000f8e00ff */
[----:B------:R-:W-:Y:S04]  /*50e0*/  MOV R7, UR5 ;  /* 0x0000000500077c02 */ /* 0x000fe80008000f00 */
[----:B------:R-:W2:Y:S01]  /*50f0*/  @!UP1 LDCU UR4, c[0x0][0x880] ;  /* 0x00011000ff0497ac */ /* 0x000ea20008000800 */
[----:B-1---5:R4:W5:Y:S02]  /*5100*/  @P1 LDG.E R41, desc[UR8][R6.64] ;  /* 0x0000000806291981 */ /* 0x022964000c1e1900 */
[----:B--2-4-:R-:W-:Y:S07]  /*5110*/  @!P1 IMAD.U32 R41, RZ, RZ, UR4 ;  /* 0x00000004ff299e24 */ /* 0x014fee000f8e00ff */
.L_x_93:
[----:B-----5:R-:W-:Y:S01]  /*5120*/  @!P0 FSETP.EQ.AND P2, PT, R41, RZ, PT ;  /* 0x000000ff2900820b */ /* 0x020fe20003f42000 */
[----:B------:R-:W-:Y:S01]  /*5130*/  @!UPT UIADD3 URZ, UPT, UPT, URZ, URZ, URZ ;  /* 0x000000fffffff290 */ /* 0x000fe2000fffe0ff */
[----:B------:R-:W-:Y:S11]  /*5140*/  @!P0 BRA `(.L_x_94) ;  /* 0x0000000000148947 */ /* 0x000ff60003800000 */
[----:B------:R-:W-:Y:S02]  /*5150*/  LOP3.LUT P0, RZ, R84, 0xff, RZ, 0xc0, !PT ;  /* 0x000000ff54ff7812 */ /* 0x000fe4000780c0ff */
[----:B------:R-:W-:Y:S04]  /*5160*/  PLOP3.LUT P2, PT, PT, PT, UP1, 0x80, 0x8 ;  /* 0x000000000008781c */ /* 0x000fe80003f4f018 */
[----:B------:R-:W-:Y:S07]  /*5170*/  PLOP3.LUT P2, PT, P2, PT, PT, 0x8, 0x80 ;  /* 0x000000000080781c */ /* 0x000fee000174e170 */
[----:B------:R-:W-:Y:S11]  /*5180*/  @P0 FSETP.EQ.AND P2, PT, R41, RZ, PT ;  /* 0x000000ff2900020b */ /* 0x000ff60003f42000 */
[----:B------:R-:W-:Y:S02]  /*5190*/  @!UPT UIADD3 URZ, UPT, UPT, URZ, URZ, URZ ;  /* 0x000000fffffff290 */ /* 0x000fe4000fffe0ff */
.L_x_94:
[----:B------:R-:W2:Y:S01]  /*51a0*/  SYNCS.PHASECHK.TRANS64.TRYWAIT P0, [UR21+0x120], R4 ;  /* 0x00012004ff0075a7 */ /* 0x000ea20008001115 */
[----:B------:R-:W-:Y:S04]  /*51b0*/  ELECT P1, URZ, PT ;  /* 0x0000000000ff782f */ /* 0x000fe80003820000 */
[----:B------:R-:W-:Y:S01]  /*51c0*/  PLOP3.LUT P1, PT, P2, P1, PT, 0xf2, 0x2f ;  /* 0x00000000002f781c */ /* 0x000fe20001723e72 */
[----:B------:R-:W-:Y:S01]  /*51d0*/  @!UPT UIADD3 URZ, UPT, UPT, URZ, URZ, URZ ;  /* 0x000000fffffff290 */ /* 0x000fe2000fffe0ff */
[----:B--2---:R-:W-:Y:S11]  /*51e0*/  @!P0 BRA `(.L_x_95) ;  /* 0x0000003c00148947 */ /* 0x004ff60003800000 */
.L_x_182:
[----:B------:R-:W-:Y:S01]  /*51f0*/  @!P1 IADD3 R2, P0, PT, R12, 0x580, RZ ;  /* 0x000005800c029810 */ /* 0x000fe20007f1e0ff */
[----:B------:R-:W-:Y:S01]  /*5200*/  VOTEU.ALL UP0, P1 ;  /* 0x0000000000ff7886 */ /* 0x000fe20000800000 */
[----:B------:R-:W-:Y:S01]  /*5210*/  UMOV UR6, 0x0 ;  /* 0x0000000000067882 */ /* 0x000fe20000000000 */
[----:B------:R-:W-:Y:S01]  /*5220*/  UMOV UR7, 0x10000000 ;  /* 0x1000000000077882 */ /* 0x000fe20000000000 */
[----:B------:R-:W-:Y:S01]  /*5230*/  @!P1 R2UR UR5, R2 ;  /* 0x00000000020592ca */ /* 0x000fe200000e0000 */
[----:B-1----:R-:W-:Y:S01]  /*5240*/  @!P1 IMAD.X R0, RZ, RZ, R13, P0 ;  /* 0x000000ffff009224 */ /* 0x002fe200000e060d */
[----:B------:R-:W-:Y:S01]  /*5250*/  @!UP0 UIADD3 UR16, UPT, UPT, UR21, 0x200, URZ ;  /* 0x0000020015108890 */ /* 0x000fe2000fffe0ff */
[----:B------:R-:W-:Y:S01]  /*5260*/  VIADD R10, R10, 0x1 ;  /* 0x000000010a0a7836 */ /* 0x000fe20000000000 */
[----:B------:R-:W-:Y:S01]  /*5270*/  VOTEU.ALL UP0, P1 ;  /* 0x0000000000ff7886 */ /* 0x000fe20000800000 */
[----:B------:R-:W-:Y:S01]  /*5280*/  UMOV UR20, UR36 ;  /* 0x0000002400147c82 */ /* 0x000fe20008000000 */
[----:B------:R-:W-:Y:S01]  /*5290*/  @!P1 R2UR UR4, R0 ;  /* 0x00000000000492ca */ /* 0x000fe200000e0000 */
[----:B------:R-:W-:Y:S06]  /*52a0*/  @!P1 IMAD.MOV.U32 R0, RZ, RZ, 0x1000 ;  /* 0x00001000ff009424 */ /* 0x000fec00078e00ff */
[----:B------:R-:W-:Y:S06]  /*52b0*/  IMAD.U32 R6, RZ, RZ, UR5 ;  /* 0x00000005ff067e24 */ /* 0x000fec000f8e00ff */
[----:B------:R-:W-:Y:S01]  /*52c0*/  IMAD.U32 R7, RZ, RZ, UR4 ;  /* 0x00000004ff077e24 */ /* 0x000fe2000f8e00ff */
[----:B------:R-:W-:Y:S04]  /*52d0*/  @!P1 R2UR UR4, R6 ;  /* 0x00000000060492ca */ /* 0x000fe800000e0000 */
[----:B------:R-:W-:Y:S11]  /*52e0*/  @!P1 R2UR UR5, R7 ;  /* 0x00000000070592ca */ /* 0x000ff600000e0000 */
[----:B------:R-:W-:Y:S02]  /*52f0*/  @!UPT UIADD3 URZ, UPT, UPT, URZ, URZ, URZ ;  /* 0x000000fffffff290 */ /* 0x000fe4000fffe0ff */
[----:B------:R1:W-:Y:S01]  /*5300*/  @!UP0 UTMALDG.3D [UR16], [UR4], desc[UR6] ;  /* 0x00000610040085b4 */ /* 0x0003e20008011000 */
[----:B------:R1:W-:Y:S01]  /*5310*/  @!P1 SYNCS.ARRIVE.TRANS64.RED.A0TR RZ, [UR21+0x110], R0 ;  /* 0x00011000ffff99a7 */ /* 0x0003e20008300415 */
[----:B------:R-:W-:Y:S01]  /*5320*/  SYNCS.ARRIVE.TRANS64.RED.A1T0 RZ, [UR39], RZ ;  /* 0x000000ffffff79a7 */ /* 0x000fe20008100427 */
[----:B------:R-:W2:Y:S02]  /*5330*/  SYNCS.PHASECHK.TRANS64.TRYWAIT P0, [UR21+0x128], R4 ;  /* 0x00012804ff0075a7 */ /* 0x000ea40008001115 */
[----:B-12---:R-:W-:Y:S05]  /*5340*/  @!P0 BRA `(.L_x_96) ;  /* 0x0000003800d48947 */ /* 0x006fea0003800000 */
.L_x_184:
[----:B------:R-:W-:Y:S01]  /*5350*/  @!P1 IADD3 R2, P0, PT, R12, 0x580, RZ ;  /* 0x000005800c029810 */ /* 0x000fe20007f1e0ff */
[----:B------:R-:W-:Y:S01]  /*5360*/  VOTEU.ALL UP0, P1 ;  /* 0x0000000000ff7886 */ /* 0x000fe20000800000 */
[----:B------:R-:W-:Y:S01]  /*5370*/  UMOV UR6, 0x0 ;  /* 0x0000000000067882 */ /* 0x000fe20000000000 */
[----:B------:R-:W-:Y:S01]  /*5380*/  UMOV UR7, 0x10000000 ;  /* 0x1000000000077882 */ /* 0x000fe20000000000 */
[----:B------:R-:W-:Y:S01]  /*5390*/  @!P1 R2UR UR5, R2 ;  /* 0x00000000020592ca */ /* 0x000fe200000e0000 */
[----:B------:R-:W-:Y:S01]  /*53a0*/  @!P1 IMAD.X R0, RZ, RZ, R13, P0 ;  /* 0x000000ffff009224 */ /* 0x000fe200000e060d */
[----:B------:R-:W-:Y:S01]  /*53b0*/  @!UP0 UIADD3 UR10, UPT, UPT, UR18, 0x40, URZ ;  /* 0x00000040120a8890 */ /* 0x000fe2000fffe0ff */
[----:B------:R-:W-:Y:S01]  /*53c0*/  ISETP.NE.AND P0, PT, R10, 0x2, PT ;  /* 0x000000020a00780c */ /* 0x000fe20003f05270 */
[----:B------:R-:W-:Y:S01]  /*53d0*/  @!UP0 UIADD3 UR8, UPT, UPT, UR21, 0x1200, URZ ;  /* 0x0000120015088890 */ /* 0x000fe2000fffe0ff */
[----:B------:R-:W-:Y:S01]  /*53e0*/  LOP3.LUT R11, R11, 0x1, RZ, 0x3c, !PT ;  /* 0x000000010b0b7812 */ /* 0x000fe200078e3cff */
[----:B------:R-:W-:Y:S01]  /*53f0*/  @!UP0 UIADD3 UR9, UPT, UPT, UR21, 0x118, URZ ;  /* 0x0000011815098890 */ /* 0x000fe2000fffe0ff */
[----:B------:R-:W-:Y:S01]  /*5400*/  @!P1 R2UR UR4, R0 ;  /* 0x00000000000492ca */ /* 0x000fe200000e0000 */
[----:B------:R-:W-:Y:S01]  /*5410*/  VOTEU.ALL UP0, P1 ;  /* 0x0000000000ff7886 */ /* 0x000fe20000800000 */
[----:B------:R-:W-:Y:S01]  /*5420*/  UMOV UR11, UR19 ;  /* 0x00000013000b7c82 */ /* 0x000fe20008000000 */
[----:B------:R-:W-:Y:S01]  /*5430*/  UMOV UR12, UR36 ;  /* 0x00000024000c7c82 */ /* 0x000fe20008000000 */
[----:B------:R-:W-:Y:S01]  /*5440*/  SEL R0, RZ, 0x1, P0 ;  /* 0x00000001ff007807 */ /* 0x000fe20000000000 */
[----:B------:R-:W-:Y:S01]  /*5450*/  UIADD3 UR30, UPT, UPT, UR13, UR62, URZ ;  /* 0x0000003e0d1e7290 */ /* 0x000fe2000fffe0ff */
[----:B-1----:R-:W-:Y:S01]  /*5460*/  IMAD.U32 R4, RZ, RZ, UR5 ;  /* 0x00000005ff047e24 */ /* 0x002fe2000f8e00ff */
[----:B------:R-:W-:Y:S01]  /*5470*/  SEL R10, R10, RZ, P0 ;  /* 0x000000ff0a0a7207 */ /* 0x000fe20000000000 */
[----:B------:R-:W-:Y:S01]  /*5480*/  UIADD3 UR20, UPT, UPT, UR14, UR59, URZ ;  /* 0x0000003b0e147290 */ /* 0x000fe2000fffe0ff */
[----:B------:R-:W-:Y:S01]  /*5490*/  LOP3.LUT R9, R9, R0, RZ, 0x3c, !PT ;  /* 0x0000000009097212 */ /* 0x000fe200078e3cff */
[----:B------:R-:W-:Y:S01]  /*54a0*/  UMOV UR36, UR26 ;  /* 0x0000001a00247c82 */ /* 0x000fe20008000000 */
[----:B------:R-:W-:Y:S02]  /*54b0*/  UPLOP3.LUT UP4, UPT, UPT, UPT, UPT, 0x80, 0x8 ;  /* 0x000000000008789c */ /* 0x000fe40003f8f070 */
[----:B------:R-:W-:Y:S01]  /*54c0*/  IMAD.U32 R5, RZ, RZ, UR4 ;  /* 0x00000004ff057e24 */ /* 0x000fe2000f8e00ff */
[----:B------:R-:W-:Y:S04]  /*54d0*/  @!P1 R2UR UR4, R4 ;  /* 0x00000000040492ca */ /* 0x000fe800000e0000 */
[----:B------:R-:W-:Y:S11]  /*54e0*/  @!P1 R2UR UR5, R5 ;  /* 0x00000000050592ca */ /* 0x000ff600000e0000 */
[----:B------:R-:W-:Y:S02]  /*54f0*/  @!UPT UIADD3 URZ, UPT, UPT, URZ, URZ, URZ ;  /* 0x000000fffffff290 */ /* 0x000fe4000fffe0ff */
[----:B------:R1:W-:Y:S01]  /*5500*/  @!UP0 UTMALDG.3D [UR8], [UR4], desc[UR6] ;  /* 0x00000608040085b4 */ /* 0x0003e20008011000 */
[----:B------:R1:W-:Y:S01]  /*5510*/  @!P1 SYNCS.ARRIVE.TRANS64.RED.A0TR RZ, [UR21+0x118], R3 ;  /* 0x00011803ffff99a7 */ /* 0x0003e20008300415 */
[----:B------:R-:W-:Y:S01]  /*5520*/  SYNCS.ARRIVE.TRANS64.RED.A1T0 RZ, [UR38], RZ ;  /* 0x000000ffffff79a7 */ /* 0x000fe20008100426 */
[----:B------:R-:W-:Y:S05]  /*5530*/  BRA.U UP2, `(.L_x_97) ;  /* 0xfffffff502147547 */ /* 0x000fea000b83ffff */
[----:B-1----:R-:W-:-:S04]  /*5540*/  SHF.L.U32 R3, R11, 0x1f, RZ ;  /* 0x0000001f0b037819 */ /* 0x002fc800000006ff */
[----:B------:R-:W1:Y:S02]  /*5550*/  SYNCS.PHASECHK.TRANS64.TRYWAIT P0, [UR21+0x120], R3 ;  /* 0x00012003ff0075a7 */ /* 0x000e640008001115 */
[----:B-1----:R-:W-:Y:S05]  /*5560*/  @!P0 BRA `(.L_x_98) ;  /* 0x0000003800648947 */ /* 0x002fea0003800000 */
.L_x_186:
[----:B-1----:R-:W-:-:S07]  /*5570*/  MOV R0, UR21 ;  /* 0x0000001500007c02 */ /* 0x002fce0008000f00 */
.L_x_99:
[----:B-1----:R-:W-:-:S04]  /*5580*/  SHF.L.U32 R3, R11, 0x1f, RZ ;  /* 0x0000001f0b037819 */ /* 0x002fc800000006ff */
[----:B------:R1:W2:Y:S03]  /*5590*/  SYNCS.PHASECHK.TRANS64.TRYWAIT P0, [R0+URZ+0x128], R3 ;  /* 0x00012803000075a7 */ /* 0x0002a600080011ff */
[----:B--2---:R-:W-:Y:S05]  /*55a0*/  @!P0 NANOSLEEP.SYNCS 0x989680 ;  /* 0x009896800000895d */ /* 0x004fea0003900000 */
[----:B------:R-:W2:Y:S02]  /*55b0*/  @!P0 SYNCS.PHASECHK.TRANS64 P0, [R0+URZ+0x128], R3 ;  /* 0x00012803000085a7 */ /* 0x000ea400080010ff */
[----:B--23--:R-:W-:Y:S05]  /*55c0*/  @P0 EXIT ;  /* 0x000000000000094d */ /* 0x00cfea0003800000 */
[----:B------:R-:W-:Y:S05]  /*55d0*/  BRA `(.L_x_99) ;  /* 0xfffffffc00e87947 */ /* 0x000fea000383ffff */
.L_x_88:
[----:B------:R-:W-:-:S06]  /*55e0*/  UISETP.GE.AND UP0, UPT, UR18, 0x4, UPT ;  /* 0x000000041200788c */ /* 0x000fcc000bf06270 */
[----:B------:R-:W-:-:S13]  /*55f0*/  PLOP3.LUT P0, PT, PT, PT, UP0, 0x80, 0x8 ;  /* 0x000000000008781c */ /* 0x000fda0003f0f008 */
[----:B-1----:R-:W-:Y:S05]  /*5600*/  @!P0 EXIT ;  /* 0x000000000000894d */ /* 0x002fea0003800000 */
[----:B------:R-:W1:Y:S08]  /*5610*/  S2UR UR4, SR_CgaCtaId ;  /* 0x00000000000479c3 */ /* 0x000e700000008800 */
[----:B------:R-:W-:Y:S01]  /*5620*/  BAR.SYNC.DEFER_BLOCKING 0x6, 0xa0 ;  /* 0x0182800000007b1d */ /* 0x000fe20000010000 */
[C---:B------:R-:W-:Y:S01]  /*5630*/  IMAD.SHL.U32 R7, R93.reuse, 0x40, RZ ;  /* 0x000000405d077824 */ /* 0x040fe200078e00ff */
[C---:B------:R-:W-:Y:S01]  /*5640*/  LOP3.LUT R95, R93.reuse, 0x60, RZ, 0xc0, !PT ;  /* 0x000000605d5f7812 */ /* 0x040fe200078ec0ff */
[----:B------:R-:W-:-:S02]  /*5650*/  IMAD.SHL.U32 R4, R93, 0x20, RZ ;  /* 0x000000205d047824 */ /* 0x000fc400078e00ff */
[----:B------:R-:W-:Y:S02]  /*5660*/  HFMA2 R36, -RZ, RZ, 0, 0 ;  /* 0x00000000ff247431 */ /* 0x000fe400000001ff */
[----:B------:R-:W-:Y:S01]  /*5670*/  IMAD.SHL.U32 R6, R93, 0x2, RZ ;  /* 0x000000025d067824 */ /* 0x000fe200078e00ff */
[----:B------:R-:W-:Y:S01]  /*5680*/  UMOV UR44, 0x400 ;  /* 0x00000400002c7882 */ /* 0x000fe20000000000 */
[----:B------:R-:W2:Y:S01]  /*5690*/  LDC.64 R82, c[0x0][0x8b0] ;  /* 0x00022c00ff527b82 */ /* 0x000ea20000000a00 */
[----:B------:R-:W-:Y:S01]  /*56a0*/  LOP3.LUT R5, R7, 0x180, RZ, 0xc0, !PT ;  /* 0x0000018007057812 */ /* 0x000fe200078ec0ff */
[----:B------:R-:W-:Y:S01]  /*56b0*/  IMAD.U32 R37, R93, 0x10000, RZ ;  /* 0x000100005d257824 */ /* 0x000fe200078e00ff */
[----:B------:R-:W-:Y:S01]  /*56c0*/  LOP3.LUT R4, R4, 0xc00, RZ, 0xc0, !PT ;  /* 0x00000c0004047812 */ /* 0x000fe200078ec0ff */
[----:B------:R-:W-:Y:S01]  /*56d0*/  IMAD.MOV.U32 R92, RZ, RZ, RZ ;  /* 0x000000ffff5c7224 */ /* 0x000fe200078e00ff */
[----:B------:R-:W-:Y:S01]  /*56e0*/  LOP3.LUT R6, R5, 0x20, R6, 0xf8, !PT ;  /* 0x0000002005067812 */ /* 0x000fe200078ef806 */
[----:B------:R-:W-:Y:S01]  /*56f0*/  IMAD.SHL.U32 R5, R93, 0x8, RZ ;  /* 0x000000085d057824 */ /* 0x000fe200078e00ff */
[----:B------:R-:W-:Y:S01]  /*5700*/  LOP3.LUT R4, R4, 0x40, R7, 0xf8, !PT ;  /* 0x0000004004047812 */ /* 0x000fe200078ef807 */
[----:B------:R-:W3:Y:S01]  /*5710*/  LDC.64 R80, c[0x0][0x8a8] ;  /* 0x00022a00ff507b82 */ /* 0x000ee20000000a00 */
[----:B------:R-:W-:Y:S01]  /*5720*/  LOP3.LUT R37, R37, 0x600000, RZ, 0xc0, !PT ;  /* 0x0060000025257812 */ /* 0x000fe200078ec0ff */
[----:B------:R-:W-:Y:S01]  /*5730*/  IMAD.MOV.U32 R87, RZ, RZ, RZ ;  /* 0x000000ffff577224 */ /* 0x000fe200078e00ff */
[----:B------:R-:W-:-:S02]  /*5740*/  LOP3.LUT R5, R6, 0x30, R5, 0x78, !PT ;  /* 0x0000003006057812 */ /* 0x000fc400078e7805 */
[----:B------:R-:W-:Y:S02]  /*5750*/  CS2R R90, SRZ ;  /* 0x00000000005a7805 */ /* 0x000fe4000001ff00 */
[----:B------:R-:W-:Y:S01]  /*5760*/  LOP3.LUT R4, R4, 0x200, R7, 0xf8, !PT ;  /* 0x0000020004047812 */ /* 0x000fe200078ef807 */
[----:B------:R-:W-:Y:S01]  /*5770*/  IMAD.MOV.U32 R89, RZ, RZ, RZ ;  /* 0x000000ffff597224 */ /* 0x000fe200078e00ff */
[----:B------:R-:W-:Y:S01]  /*5780*/  LOP3.LUT R93, R93, 0x2, RZ, 0xc0, !PT ;  /* 0x000000025d5d7812 */ /* 0x000fe200078ec0ff */
[----:B-1----:R-:W-:Y:S01]  /*5790*/  ULEA UR44, UR4, UR44, 0x18 ;  /* 0x0000002c042c7291 */ /* 0x002fe2000f8ec0ff */
[----:B------:R-:W-:Y:S01]  /*57a0*/  LOP3.LUT R71, R4, R5, RZ, 0xfc, !PT ;  /* 0x0000000504477212 */ /* 0x000fe200078efcff */
[----:B------:R-:W1:Y:S01]  /*57b0*/  LDCU UR57, c[0x0][0x370] ;  /* 0x00006e00ff3977ac */ /* 0x000e620008000800 */
[----:B------:R-:W-:Y:S01]  /*57c0*/  IADD3 R88, PT, PT, -R93, RZ, RZ ;  /* 0x000000ff5d587210 */ /* 0x000fe20007ffe1ff */
[----:B------:R-:W-:Y:S01]  /*57d0*/  UIADD3 UR4, UPT, UPT, UR44, 0x2200, URZ ;  /* 0x000022002c047890 */ /* 0x000fe2000fffe0ff */
[----:B------:R-:W4:Y:S04]  /*57e0*/  LDCU UR43, c[0x0][0xb0c] ;  /* 0x00016180ff2b77ac */ /* 0x000f280008000800 */
[----:B------:R-:W1:Y:S01]  /*57f0*/  LDS R0, [UR44+0x1f0] ;  /* 0x0001f02cff007984 */ /* 0x000e620008000800 */
[----:B------:R-:W-:Y:S01]  /*5800*/  IMAD.U32 R94, RZ, RZ, UR4 ;  /* 0x00000004ff5e7e24 */ /* 0x000fe2000f8e00ff */
[----:B------:R-:W1:Y:S01]  /*5810*/  LDCU UR39, c[0x0][0xb30] ;  /* 0x00016600ff2777ac */ /* 0x000e620008000800 */
[----:B------:R-:W1:Y:S01]  /*5820*/  LDCU.64 UR46, c[0x0][0x888] ;  /* 0x00011100ff2e77ac */ /* 0x000e620008000a00 */
[----:B------:R-:W1:Y:S01]  /*5830*/  LDCU.64 UR40, c[0x0][0xb28] ;  /* 0x00016500ff2877ac */ /* 0x000e620008000a00 */
[----:B------:R-:W1:Y:S01]  /*5840*/  LDCU.64 UR60, c[0x0][0x890] ;  /* 0x00011200ff3c77ac */ /* 0x000e620008000a00 */
[----:B------:R-:W1:Y:S01]  /*5850*/  LDCU.128 UR52, c[0x0][0xb10] ;  /* 0x00016200ff3477ac */ /* 0x000e620008000c00 */
[----:B------:R-:W1:Y:S01]  /*5860*/  LDCU UR56, c[0x0][0x374] ;  /* 0x00006e80ff3877ac */ /* 0x000e620008000800 */
[----:B------:R-:W-:Y:S01]  /*5870*/  UIADD3 UR63, UPT, UPT, UR44, 0x200, URZ ;  /* 0x000002002c3f7890 */ /* 0x000fe2000fffe0ff */
[----:B-1234-:R-:W-:-:S11]  /*5880*/  IMAD.IADD R37, R0, 0x1, R37 ;  /* 0x0000000100257824 */ /* 0x01efd600078e0225 */
.L_x_125:
[----:B------:R-:W-:Y:S02]  /*5890*/  LEA R3, R87, UR44, 0x3 ;  /* 0x0000002c57037c11 */ /* 0x000fe4000f8e18ff */
[----:B------:R-:W-:Y:S02]  /*58a0*/  SHF.L.U32 R0, R91, 0x1f, RZ ;  /* 0x0000001f5b007819 */ /* 0x000fe400000006ff */
[----:B------:R-:W-:Y:S02]  /*58b0*/  LEA R5, R87, UR44, 0x4 ;  /* 0x0000002c57057c11 */ /* 0x000fe4000f8e20ff */
[----:B-1----:R-:W1:Y:S02]  /*58c0*/  SYNCS.PHASECHK.TRANS64.TRYWAIT P0, [R3+URZ+0x140], R0 ;  /* 0x00014000030075a7 */ /* 0x002e6400080011ff */
[----:B-1----:R-:W-:Y:S05]  /*58d0*/  @!P0 BRA `(.L_x_100) ;  /* 0x0000003400a08947 */ /* 0x002fea0003800000 */
.L_x_187:
[----:B------:R-:W2:Y:S01]  /*58e0*/  LDS.128 R4, [R5+0x1d0] ;  /* 0x0001d00005047984 */ /* 0x000ea20000000c00 */
[----:B------:R-:W-:Y:S01]  /*58f0*/  UISETP.GE.AND UP0, UPT, UR42, 0x1, UPT ;  /* 0x000000012a00788c */ /* 0x000fe2000bf06270 */
[----:B------:R-:W-:Y:S01]  /*5900*/  @!PT LDS RZ, [RZ] ;  /* 0x00000000fffff984 */ /* 0x000fe20000000800 */
[----:B------:R-:W-:Y:S01]  /*5910*/  @!PT LDS RZ, [RZ] ;  /* 0x00000000fffff984 */ /* 0x000fe20000000800 */
[----:B------:R-:W-:Y:S01]  /*5920*/  @!PT LDS RZ, [RZ] ;  /* 0x00000000fffff984 */ /* 0x000fe20000000800 */
[----:B------:R-:W-:Y:S01]  /*5930*/  @!PT LDS RZ, [RZ] ;  /* 0x00000000fffff984 */ /* 0x000fe20000000800 */
[----:B------:R3:W-:Y:S06]  /*5940*/  MEMBAR.ALL.CTA ;  /* 0x0000000000007992 */ /* 0x0007ec0000008000 */
[----:B---3--:R-:W3:Y:S01]  /*5950*/  FENCE.VIEW.ASYNC.S ;  /* 0x00000000000073c6 */ /* 0x008ee20000000000 */
[----:B--2---:R-:W-:Y:S11]  /*5960*/  LOP3.LUT P0, RZ, R6, 0x1, RZ, 0xc0, !PT ;  /* 0x0000000106ff7812 */ /* 0x004ff6000780c0ff */
[----:B------:R-:W-:Y:S02]  /*5970*/  @!UPT UIADD3 URZ, UPT, UPT, URZ, URZ, URZ ;  /* 0x000000fffffff290 */ /* 0x000fe4000fffe0ff */
[----:B---3--:R-:W-:Y:S01]  /*5980*/  VOTEU.ANY UP1, P0 ;  /* 0x0000000000ff7886 */ /* 0x008fe20000020100 */
[----:B------:R-:W-:Y:S01]  /*5990*/  PLOP3.LUT P0, PT, PT, PT, UP1, 0x80, 0x8 ;  /* 0x000000000008781c */ /* 0x000fe20003f0f018 */
[----:B------:R-:W-:Y:S11]  /*59a0*/  UP2UR UR45, UPR, URZ, 0x2 ;  /* 0x00000002ff2d7883 */ /* 0x000ff60008000000 */
[----:B------:R-:W-:Y:S01]  /*59b0*/  @!UPT UIADD3 URZ, UPT, UPT, URZ, URZ, URZ ;  /* 0x000000fffffff290 */ /* 0x000fe2000fffe0ff */
[----:B-1----:R-:W-:Y:S02]  /*59c0*/  @P0 SHF.R.U32.HI R0, RZ, 0x10, R5 ;  /* 0x00000010ff000819 */ /* 0x002fe40000011605 */
        /* <DEDUP_REMOVED lines=12> */
[----:B------:R-:W2:Y:S01]  /*5a90*/  LDCU UR12, c[0x0][0xb20] ;  /* 0x00016400ff0c77ac */ /* 0x000ea20008000800 */
[----:B------:R-:W-:Y:S02]  /*5aa0*/  UIMAD.WIDE.U32 UR4, UR56, UR55, URZ ;  /* 0x00000037380472a5 */ /* 0x000fe4000f8e00ff */
[----:B------:R-:W-:Y:S02]  /*5ab0*/  UIMAD.WIDE.U32 UR6, UR57, UR52, URZ ;  /* 0x00000034390672a5 */ /* 0x000fe4000f8e00ff */
[----:B------:R-:W-:Y:S02]  /*5ac0*/  UISETP.NE.AND UP0, UPT, UR54, 0x1, UPT ;  /* 0x000000013600788c */ /* 0x000fe4000bf05270 */
[----:B------:R-:W-:Y:S02]  /*5ad0*/  UIMAD.WIDE.U32 UR8, UR37, UR55, URZ ;  /* 0x00000037250872a5 */ /* 0x000fe4000f8e00ff */
[----:B------:R-:W-:Y:S02]  /*5ae0*/  UIMAD.WIDE.U32 UR10, UR38, UR52, URZ ;  /* 0x00000034260a72a5 */ /* 0x000fe4000f8e00ff */
[----:B------:R-:W-:Y:S02]  /*5af0*/  UISETP.NE.AND UP1, UPT, UR43, 0x1, UPT ;  /* 0x000000012b00788c */ /* 0x000fe4000bf25270 */
[----:B------:R-:W-:Y:S01]  /*5b00*/  UISETP.NE.AND UP2, UPT, UR42, 0x1, UPT ;  /* 0x000000012a00788c */ /* 0x000fe2000bf45270 */
[----:B------:R-:W-:Y:S02]  /*5b10*/  UMOV UR4, UR5 ;  /* 0x0000000500047c82 */ /* 0x000fe40008000000 */
[----:B--2---:R-:W-:Y:S03]  /*5b20*/  USHF.R.U32.HI UR5, URZ, UR12, UR4 ;  /* 0x0000000cff057299 */ /* 0x004fe60008011604 */
[----:B------:R-:W-:Y:S02]  /*5b30*/  UMOV UR4, UR7 ;  /* 0x0000000700047c82 */ /* 0x000fe40008000000 */
[----:B------:R-:W-:Y:S02]  /*5b40*/  USHF.R.U32.HI UR7, URZ, UR53, UR4 ;  /* 0x00000035ff077299 */ /* 0x000fe40008011604 */
[----:B------:R-:W-:Y:S02]  /*5b50*/  USEL UR4, UR56, UR5, !UP0 ;  /* 0x0000000538047287 */ /* 0x000fe4000c000000 */
[----:B------:R-:W-:Y:S01]  /*5b60*/  USEL UR7, UR57, UR7, !UP1 ;  /* 0x0000000739077287 */ /* 0x000fe2000c800000 */
[----:B------:R-:W-:Y:S01]  /*5b70*/  UMOV UR5, UR9 ;  /* 0x0000000900057c82 */ /* 0x000fe20008000000 */
[----:B------:R-:W-:Y:S02]  /*5b80*/  UIMAD.WIDE.U32 UR8, UR4, UR40, URZ ;  /* 0x00000028040872a5 */ /* 0x000fe4000f8e00ff */
[----:B------:R-:W-:Y:S03]  /*5b90*/  USHF.R.U32.HI UR6, URZ, UR12, UR5 ;  /* 0x0000000cff067299 */ /* 0x000fe60008011605 */
[----:B------:R-:W-:Y:S01]  /*5ba0*/  UMOV UR5, UR11 ;  /* 0x0000000b00057c82 */ /* 0x000fe20008000000 */
[----:B------:R-:W-:Y:S02]  /*5bb0*/  UIMAD.WIDE.U32 UR10, UR7, UR40, URZ ;  /* 0x00000028070a72a5 */ /* 0x000fe4000f8e00ff */
[----:B------:R-:W-:Y:S02]  /*5bc0*/  USHF.R.U32.HI UR12, URZ, UR53, UR5 ;  /* 0x00000035ff0c7299 */ /* 0x000fe40008011605 */
[----:B------:R-:W-:Y:S01]  /*5bd0*/  USEL UR6, UR37, UR6, !UP0 ;  /* 0x0000000625067287 */ /* 0x000fe2000c000000 */
[----:B------:R-:W-:Y:S02]  /*5be0*/  UMOV UR5, UR9 ;  /* 0x0000000900057c82 */ /* 0x000fe40008000000 */
[----:B------:R-:W-:Y:S01]  /*5bf0*/  UMOV UR10, UR11 ;  /* 0x0000000b000a7c82 */ /* 0x000fe20008000000 */
[----:B------:R-:W-:Y:S02]  /*5c00*/  @UP2 USHF.R.U32.HI UR4, URZ, UR41, UR5 ;  /* 0x00000029ff042299 */ /* 0x000fe40008011605 */
[----:B------:R-:W-:Y:S02]  /*5c10*/  @UP2 USHF.R.U32.HI UR7, URZ, UR41, UR10 ;  /* 0x00000029ff072299 */ /* 0x000fe4000801160a */
[----:B------:R-:W-:Y:S02]  /*5c20*/  UIMAD UR4, UR42, UR4, URZ ;  /* 0x000000042a0472a4 */ /* 0x000fe4000f8e02ff */
[----:B------:R-:W-:Y:S02]  /*5c30*/  UIMAD.WIDE.U32 UR10, UR6, UR40, URZ ;  /* 0x00000028060a72a5 */ /* 0x000fe4000f8e00ff */
[----:B------:R-:W-:Y:S02]  /*5c40*/  USEL UR5, UR38, UR12, !UP1 ;  /* 0x0000000c26057287 */ /* 0x000fe4000c800000 */
[----:B------:R-:W-:Y:S02]  /*5c50*/  UIMAD UR8, UR42, UR7, URZ ;  /* 0x000000072a0872a4 */ /* 0x000fe4000f8e02ff */
[----:B------:R-:W-:Y:S03]  /*5c60*/  UISETP.GE.AND UP0, UPT, UR6, UR4, UPT ;  /* 0x000000040600728c */ /* 0x000fe6000bf06270 */
[----:B------:R-:W-:Y:S01]  /*5c70*/  UMOV UR4, UR11 ;  /* 0x0000000b00047c82 */ /* 0x000fe20008000000 */
[----:B------:R-:W-:Y:S02]  /*5c80*/  UISETP.GE.OR UP0, UPT, UR5, UR8, UP0 ;  /* 0x000000080500728c */ /* 0x000fe40008706670 */
[----:B------:R-:W-:Y:S02]  /*5c90*/  USHF.R.U32.HI UR4, URZ, UR41, UR4 ;  /* 0x00000029ff047299 */ /* 0x000fe40008011604 */
[----:B------:R-:W-:Y:S02]  /*5ca0*/  UIMAD.WIDE.U32 UR8, UR5, UR40, URZ ;  /* 0x00000028050872a5 */ /* 0x000fe4000f8e00ff */
[----:B------:R-:W-:Y:S02]  /*5cb0*/  USEL UR11, UR6, UR4, !UP2 ;  /* 0x00000004060b7287 */ /* 0x000fe4000d000000 */
[----:B------:R-:W-:Y:S02]  /*5cc0*/  UIADD3 UR8, UPT, UPT, -UR5, URZ, URZ ;  /* 0x000000ff05087290 */ /* 0x000fe4000fffe1ff */
[----:B------:R-:W-:Y:S01]  /*5cd0*/  UIADD3 UR10, UPT, UPT, -UR11, URZ, URZ ;  /* 0x000000ff0b0a7290 */ /* 0x000fe2000fffe1ff */
[----:B------:R-:W-:Y:S01]  /*5ce0*/  @!UP0 UMOV UR4, UR9 ;  /* 0x0000000900048c82 */ /* 0x000fe20008000000 */
[----:B------:R-:W-:Y:S02]  /*5cf0*/  UIADD3 UR9, UPT, UPT, -UR6, URZ, URZ ;  /* 0x000000ff06097290 */ /* 0x000fe4000fffe1ff */
[----:B------:R-:W-:Y:S02]  /*5d00*/  @!UP0 USHF.R.U32.HI UR4, URZ, UR41, UR4 ;  /* 0x00000029ff048299 */ /* 0x000fe40008011604 */
[----:B------:R-:W-:Y:S02]  /*5d10*/  UIMAD UR10, UR42, UR10, UR6 ;  /* 0x0000000a2a0a72a4 */ /* 0x000fe4000f8e0206 */
[----:B------:R-:W-:Y:S04]  /*5d20*/  @!UP0 USEL UR4, UR5, UR4, !UP2 ;  /* 0x0000000405048287 */ /* 0x000fe8000d000000 */
[----:B------:R-:W-:Y:S02]  /*5d30*/  @!UP0 UIMAD UR10, UR7, UR10, UR4 ;  /* 0x0000000a070a82a4 */ /* 0x000fe4000f8e0204 */
[----:B------:R-:W-:Y:S02]  /*5d40*/  @!UP0 UIADD3 UR11, UPT, UPT, UR11, -UR4, URZ ;  /* 0x800000040b0b8290 */ /* 0x000fe4000fffe0ff */
[----:B------:R-:W-:Y:S02]  /*5d50*/  UIMAD UR7, UR43, UR8, UR38 ;  /* 0x000000082b0772a4 */ /* 0x000fe4000f8e0226 */
[----:B------:R-:W-:Y:S02]  /*5d60*/  @!UP0 UIMAD UR6, UR11, UR42, UR5 ;  /* 0x0000002a0b0682a4 */ /* 0x000fe4000f8e0205 */
[----:B------:R-:W-:Y:S01]  /*5d70*/  UIMAD UR4, UR54, UR9, UR37 ;  /* 0x00000009360472a4 */ /* 0x000fe2000f8e0225 */
[----:B------:R-:W-:Y:S02]  /*5d80*/  @!UP0 UMOV UR5, UR10 ;  /* 0x0000000a00058c82 */ /* 0x000fe40008000000 */
[----:B------:R-:W-:Y:S02]  /*5d90*/  UIMAD UR38, UR5, UR43, UR7 ;  /* 0x0000002b052672a4 */ /* 0x000fe4000f8e0207 */
[----:B------:R-:W-:Y:S11]  /*5da0*/  UIMAD UR37, UR6, UR54, UR4 ;  /* 0x00000036062572a4 */ /* 0x000ff6000f8e0204 */
[----:B------:R-:W-:Y:S01]  /*5db0*/  @!UPT UIADD3 URZ, UPT, UPT, URZ, URZ, URZ ;  /* 0x000000fffffff290 */ /* 0x000fe2000fffe0ff */
.L_x_101:
[----:B------:R-:W-:Y:S01]  /*5dc0*/  UISETP.NE.AND UP0, UPT, UR39, 0x1, UPT ;  /* 0x000000012700788c */ /* 0x000fe2000bf05270 */
[----:B------:R-:W-:Y:S01]  /*5dd0*/  IADD3 R87, PT, PT, R87, 0x1, RZ ;  /* 0x0000000157577810 */ /* 0x000fe20007ffe0ff */
[----:B------:R-:W-:Y:S02]  /*5de0*/  USHF.L.U32 UR50, UR20, 0x6, URZ ;  /* 0x0000000614327899 */ /* 0x000fe400080006ff */
[----:B------:R-:W-:Y:S07]  /*5df0*/  USHF.L.U32 UR49, UR30, 0x7, URZ ;  /* 0x000000071e317899 */ /* 0x000fee00080006ff */
[----:B------:R-:W2:Y:S01]  /*5e00*/  @!UP0 LDCU.128 UR12, c[0x0][0xb10] ;  /* 0x00016200ff0c87ac */ /* 0x000ea20008000c00 */
[----:B------:R-:W3:Y:S01]  /*5e10*/  @!UP0 LDCU UR5, c[0x0][0xb0c] ;  /* 0x00016180ff0587ac */ /* 0x000ee20008000800 */
[----:B------:R-:W4:Y:S01]  /*5e20*/  @!UP0 LDCU UR10, c[0x0][0xb20] ;  /* 0x00016400ff0a87ac */ /* 0x000f220008000800 */
[----:B--2---:R-:W-:Y:S02]  /*5e30*/  UIMAD.WIDE.U32 UR8, UR38, UR12, URZ ;  /* 0x0000000c260872a5 */ /* 0x004fe4000f8e00ff */
[----:B------:R-:W-:Y:S02]  /*5e40*/  UIMAD.WIDE.U32 UR6, UR37, UR15, URZ ;  /* 0x0000000f250672a5 */ /* 0x000fe4000f8e00ff */
[----:B------:R-:W-:Y:S03]  /*5e50*/  @!UP0 UISETP.NE.AND UP1, UPT, UR14, 0x1, UPT ;  /* 0x000000010e00888c */ /* 0x000fe6000bf25270 */
[----:B------:R-:W-:Y:S01]  /*5e60*/  @!UP0 UMOV UR4, UR9 ;  /* 0x0000000900048c82 */ /* 0x000fe20008000000 */
[----:B---3--:R-:W-:Y:S02]  /*5e70*/  @!UP0 UISETP.NE.AND UP2, UPT, UR5, 0x1, UPT ;  /* 0x000000010500888c */ /* 0x008fe4000bf45270 */
[----:B------:R-:W-:Y:S01]  /*5e80*/  @!UP0 USHF.R.U32.HI UR4, URZ, UR13, UR4 ;  /* 0x0000000dff048299 */ /* 0x000fe20008011604 */
[----:B------:R-:W-:Y:S02]  /*5e90*/  @!UP0 UMOV UR6, UR7 ;  /* 0x0000000700068c82 */ /* 0x000fe40008000000 */
[----:B----4-:R-:W-:Y:S02]  /*5ea0*/  @!UP0 USHF.R.U32.HI UR6, URZ, UR10, UR6 ;  /* 0x0000000aff068299 */ /* 0x010fe40008011606 */
[----:B------:R-:W-:Y:S02]  /*5eb0*/  @!UP0 USEL UR7, UR38, UR4, !UP2 ;  /* 0x0000000426078287 */ /* 0x000fe4000d000000 */
[----:B------:R-:W-:Y:S04]  /*5ec0*/  @!UP0 USEL UR6, UR37, UR6, !UP1 ;  /* 0x0000000625068287 */ /* 0x000fe8000c800000 */
[----:B------:R-:W-:Y:S02]  /*5ed0*/  @!UP0 UIADD3 UR4, UPT, UPT, -UR7, UR6, URZ ;  /* 0x0000000607048290 */ /* 0x000fe4000fffe1ff */
[----:B------:R-:W-:Y:S02]  /*5ee0*/  @!UP0 UIADD3 UR6, UPT, UPT, UR7, -UR6, URZ ;  /* 0x8000000607068290 */ /* 0x000fe4000fffe0ff */
[----:B------:R-:W-:Y:S02]  /*5ef0*/  @!UP0 UIMAD UR38, UR4, UR5, UR38 ;  /* 0x00000005042682a4 */ /* 0x000fe4000f8e0226 */
[----:B------:R-:W-:Y:S02]  /*5f00*/  @!UP0 UIMAD UR37, UR6, UR14, UR37 ;  /* 0x0000000e062582a4 */ /* 0x000fe4000f8e0225 */
[----:B------:R-:W-:Y:S09]  /*5f10*/  ULOP3.LUT UP0, URZ, UR63, 0x1b0, URZ, 0xc0, !UPT ;  /* 0x000001b03fff7892 */ /* 0x000ff2000f80c0ff */
[----:B------:R-:W-:Y:S05]  /*5f20*/  BRA.U !UP0, `(.L_x_102) ;  /* 0x0000000108407547 */ /* 0x000fea000b800000 */
[----:B------:R-:W2:Y:S01]  /*5f30*/  LDCU.64 UR8, c[0x4][0x80] ;  /* 0x01001000ff0877ac */ /* 0x000ea20008000a00 */
[----:B------:R-:W-:Y:S01]  /*5f40*/  MOV R3, 0x0 ;  /* 0x0000000000037802 */ /* 0x000fe20000000f00 */
[----:B------:R-:W-:Y:S02]  /*5f50*/  HFMA2 R12, -RZ, RZ, 0, 5.9604644775390625e-08 ;  /* 0x00000001ff0c7431 */ /* 0x000fe400000001ff */
[----:B------:R-:W-:Y:S02]  /*5f60*/  IMAD.MOV.U32 R8, RZ, RZ, 0x70 ;  /* 0x00000070ff087424 */ /* 0x000fe400078e00ff */
[----:B------:R-:W-:Y:S01]  /*5f70*/  IMAD.MOV.U32 R13, RZ, RZ, RZ ;  /* 0x000000ffff0d7224 */ /* 0x000fe200078e00ff */
[----:B------:R-:W3:Y:S01]  /*5f80*/  LDCU.64 UR6, c[0x4][0x88] ;  /* 0x01001100ff0677ac */ /* 0x000ee20008000a00 */
[----:B------:R-:W4:Y:S01]  /*5f90*/  LDC.64 R2, c[0x4][R3] ;  /* 0x0100000003027b82 */ /* 0x000f220000000a00 */
[----:B------:R-:W1:Y:S01]  /*5fa0*/  LDCU.64 UR4, c[0x4][0x8] ;  /* 0x01000100ff0477ac */ /* 0x000e620008000a00 */
[----:B--2---:R-:W-:Y:S01]  /*5fb0*/  MOV R5, UR9 ;  /* 0x0000000900057c02 */ /* 0x004fe20008000f00 */
[----:B------:R-:W-:Y:S01]  /*5fc0*/  IMAD.U32 R4, RZ, RZ, UR8 ;  /* 0x00000008ff047e24 */ /* 0x000fe2000f8e00ff */
[----:B---3--:R-:W-:Y:S01]  /*5fd0*/  MOV R7, UR7 ;  /* 0x0000000700077c02 */ /* 0x008fe20008000f00 */
[----:B------:R-:W-:Y:S01]  /*5fe0*/  IMAD.U32 R6, RZ, RZ, UR6 ;  /* 0x00000006ff067e24 */ /* 0x000fe2000f8e00ff */
[----:B-1----:R-:W-:Y:S01]  /*5ff0*/  MOV R11, UR5 ;  /* 0x00000005000b7c02 */ /* 0x002fe20008000f00 */
[----:B------:R-:W-:Y:S02]  /*6000*/  IMAD.U32 R10, RZ, RZ, UR4 ;  /* 0x00000004ff0a7e24 */ /* 0x000fe4000f8e00ff */
[----:B------:R-:W-:Y:S07]  /*6010*/  LEPC R20, `(.L_x_102) ;  /* 0x000000001014794e */ /* 0x000fee0000000000 */
[----:B----45:R-:W-:Y:S05]  /*6020*/  CALL.ABS.NOINC R2 ;  /* 0x0000000002007343 */ /* 0x030fea0003c00000 */
.L_x_102:
[----:B------:R-:W-:Y:S01]  /*6030*/  LOP3.LUT P0, RZ, R94, 0x1b0, RZ, 0xc0, !PT ;  /* 0x000001b05eff7812 */ /* 0x000fe2000780c0ff */
[----:B------:R-:W-:Y:S11]  /*6040*/  BSSY.RECONVERGENT B6, `(.L_x_103) ;  /* 0x0000013000067945 */ /* 0x000ff60003800200 */
[----:B------:R-:W-:Y:S01]  /*6050*/  @!UPT UIADD3 URZ, UPT, UPT, URZ, URZ, URZ ;  /* 0x000000fffffff290 */ /* 0x000fe2000fffe0ff */
[----:B------:R-:W-:Y:S05]  /*6060*/  @!P0 BRA `(.L_x_104) ;  /* 0x0000000000408947 */ /* 0x000fea0003800000 */
        /* <DEDUP_REMOVED lines=16> */
.L_x_104:
[----:B------:R-:W-:Y:S05]  /*6170*/  BSYNC.RECONVERGENT B6 ;  /* 0x0000000000067941 */ /* 0x000fea0003800200 */
.L_x_103:
[----:B------:R-:W-:Y:S01]  /*6180*/  R2UR UR4, R86 ;  /* 0x00000000560472ca */ /* 0x000fe200000e0000 */
[----:B------:R-:W-:Y:S01]  /*6190*/  UISETP.NE.U32.AND UP0, UPT, UR60, URZ, UPT ;  /* 0x000000ff3c00728c */ /* 0x000fe2000bf05070 */
[----:B------:R-:W-:Y:S02]  /*61a0*/  ISETP.NE.U32.AND P4, PT, R82, RZ, PT ;  /* 0x000000ff5200720c */ /* 0x000fe40003f85070 */
[----:B------:R-:W-:Y:S01]  /*61b0*/  ISETP.NE.U32.AND P2, PT, RZ, UR46, PT ;  /* 0x0000002eff007c0c */ /* 0x000fe2000bf45070 */
[----:B------:R-:W-:Y:S01]  /*61c0*/  UISETP.NE.AND.EX UP1, UPT, UR61, URZ, UPT, UP0 ;  /* 0x000000ff3d00728c */ /* 0x000fe2000bf25300 */
[----:B------:R-:W-:Y:S01]  /*61d0*/  ISETP.NE.AND.EX P4, PT, R83, RZ, PT, P4 ;  /* 0x000000ff5300720c */ /* 0x000fe20003f85340 */
[----:B------:R-:W-:Y:S01]  /*61e0*/  UPLOP3.LUT UP0, UPT, UPT, UPT, UPT, 0x40, 0x4 ;  /* 0x000000000004789c */ /* 0x000fe20003f0e870 */
[----:B------:R-:W-:Y:S05]  /*61f0*/  ISETP.NE.AND.EX P2, PT, RZ, UR47, PT, P2 ;  /* 0x0000002fff007c0c */ /* 0x000fea000bf45320 */
[----:B------:R-:W-:Y:S06]  /*6200*/  UISETP.NE.AND UP2, UPT, UR4, URZ, UPT ;  /* 0x000000ff0400728c */ /* 0x000fec000bf45270 */
[----:B------:R-:W-:Y:S05]  /*6210*/  PLOP3.LUT P1, PT, PT, PT, UP2, 0x80, 0x8 ;  /* 0x000000000008781c */ /* 0x000fea0003f2f028 */
[----:B------:R-:W-:Y:S06]  /*6220*/  @UP2 UPLOP3.LUT UP0, UPT, UPT, UPT, UP1, 0x80, 0x8 ;  /* 0x000000000008289c */ /* 0x000fec0003f0f010 */
[----:B------:R-:W-:Y:S01]  /*6230*/  PLOP3.LUT P0, PT, PT, PT, UP0, 0x80, 0x8 ;  /* 0x000000000008781c */ /* 0x000fe20003f0f008 */
[----:B------:R-:W-:Y:S01]  /*6240*/  @!UPT UIADD3 URZ, UPT, UPT, URZ, URZ, URZ ;  /* 0x000000fffffff290 */ /* 0x000fe2000fffe0ff */
[----:B------:R-:W-:Y:S11]  /*6250*/  BRA.U !UP1, `(.L_x_105) ;  /* 0x00000001093c7547 */ /* 0x000ff6000b800000 */
[----:B------:R-:W-:Y:S01]  /*6260*/  UISETP.NE.U32.AND UP0, UPT, UR46, URZ, UPT ;  /* 0x000000ff2e00728c */ /* 0x000fe2000bf05070 */
[----:B-1----:R-:W-:Y:S01]  /*6270*/  HFMA2 R0, -RZ, RZ, 0, 5.9604644775390625e-08 ;  /* 0x00000001ff007431 */ /* 0x002fe200000001ff */
[----:B------:R-:W1:Y:S01]  /*6280*/  LDCU.64 UR8, c[0x0][0x358] ;  /* 0x00006b00ff0877ac */ /* 0x000e620008000a00 */
[----:B------:R-:W-:Y:S01]  /*6290*/  IMAD.MOV.U32 R84, RZ, RZ, 0x1 ;  /* 0x00000001ff547424 */ /* 0x000fe200078e00ff */
[----:B------:R-:W-:Y:S06]  /*62a0*/  UISETP.NE.AND.EX UP0, UPT, UR47, URZ, UPT, UP0 ;  /* 0x000000ff2f00728c */ /* 0x000fec000bf05300 */
        /* <DEDUP_REMOVED lines=9> */
[----:B--23--:R-:W-:Y:S02]  /*6340*/  @!P3 IMAD.U32 R41, RZ, RZ, UR4 ;  /* 0x00000004ff29be24 */ /* 0x00cfe4000f8e00ff */
.L_x_105:
[----:B------:R-:W-:Y:S05]  /*6350*/  @!P4 BRA `(.L_x_106) ;  /* 0x000000000024c947 */ /* 0x000fea0003800000 */
[----:B------:R-:W-:Y:S01]  /*6360*/  ISETP.NE.U32.AND P3, PT, R80, RZ, PT ;  /* 0x000000ff5000720c */ /* 0x000fe20003f65070 */
[----:B------:R-:W2:Y:S03]  /*6370*/  LDCU.64 UR4, c[0x0][0x358] ;  /* 0x00006b00ff0477ac */ /* 0x000ea60008000a00 */
[----:B------:R-:W-:Y:S11]  /*6380*/  ISETP.NE.AND.EX P3, PT, R81, RZ, PT, P3 ;  /* 0x000000ff5100720c */ /* 0x000ff60003f65330 */
[----:B------:R-:W-:Y:S02]  /*6390*/  @!UPT UIADD3 URZ, UPT, UPT, URZ, URZ, URZ ;  /* 0x000000fffffff290 */ /* 0x000fe4000fffe0ff */
[----:B------:R-:W3:Y:S01]  /*63a0*/  @P3 LDC.64 R2, c[0x0][0x8a8] ;  /* 0x00022a00ff023b82 */ /* 0x000ee20000000a00 */
[----:B-1----:R-:W-:Y:S04]  /*63b0*/  @P3 IMAD R0, R82, UR36, RZ ;  /* 0x0000002452003c24 */ /* 0x002fe8000f8e02ff */
[----:B---3--:R-:W-:Y:S05]  /*63c0*/  @P3 IMAD.WIDE R2, R0, 0x4, R2 ;  /* 0x0000000400023825 */ /* 0x008fea00078e0202 */
[----:B--2--5:R2:W5:Y:S02]  /*63d0*/  @P3 LDG.E R38, desc[UR4][R2.64] ;  /* 0x0000000402263981 */ /* 0x024564000c1e1900 */
[----:B--2---:R-:W3:Y:S02]  /*63e0*/  @!P3 LDC R38, c[0x0][0x8a0] ;  /* 0x00022800ff26bb82 */ /* 0x004ee40000000800 */
.L_x_106:
[----:B-----5:R-:W-:Y:S01]  /*63f0*/  FSETP.NEU.AND P4, PT, R41, RZ, PT ;  /* 0x000000ff2900720b */ /* 0x020fe20003f8d000 */
[----:B------:R-:W-:Y:S01]  /*6400*/  BSSY B1, `(.L_x_107) ;  /* 0x0000042000017945 */ /* 0x000fe20003800000 */
[----:B------:R-:W-:Y:S01]  /*6410*/  SEL R5, RZ, 0xffffffff, P2 ;  /* 0xffffffffff057807 */ /* 0x000fe20001000000 */
[----:B------:R-:W-:Y:S01]  /*6420*/  IMAD.MOV.U32 R102, RZ, RZ, 0x1 ;  /* 0x00000001ff667424 */ /* 0x000fe200078e00ff */
[----:B------:R-:W-:Y:S02]  /*6430*/  LOP3.LUT P3, RZ, R84, 0xff, RZ, 0xc0, !PT ;  /* 0x000000ff54ff7812 */ /* 0x000fe4000786c0ff */
[----:B------:R-:W-:Y:S02]  /*6440*/  CS2R R78, SRZ ;  /* 0x00000000004e7805 */ /* 0x000fe4000001ff00 */
[----:B------:R-:W-:Y:S02]  /*6450*/  @P1 SEL R4, RZ, 0xffffffff, P4 ;  /* 0xffffffffff041807 */ /* 0x000fe40002000000 */
[----:B------:R-:W-:Y:S02]  /*6460*/  CS2R R76, SRZ ;  /* 0x00000000004c7805 */ /* 0x000fe4000001ff00 */
[----:B------:R-:W-:Y:S02]  /*6470*/  LEA R2, R90, UR44, 0x3 ;  /* 0x0000002c5a027c11 */ /* 0x000fe4000f8e18ff */
[----:B------:R-:W-:Y:S02]  /*6480*/  CS2R R74, SRZ ;  /* 0x00000000004a7805 */ /* 0x000fe4000001ff00 */
[----:B------:R-:W-:Y:S02]  /*6490*/  @P0 SEL R4, R5, R4, !P3 ;  /* 0x0000000405040207 */ /* 0x000fe40005800000 */
[----:B------:R-:W-:Y:S02]  /*64a0*/  CS2R R72, SRZ ;  /* 0x0000000000487805 */ /* 0x000fe4000001ff00 */
[----:B------:R-:W-:Y:S02]  /*64b0*/  LEA R100, R36, UR44, 0x3 ;  /* 0x0000002c24647c11 */ /* 0x000fe4000f8e18ff */
[----:B------:R-:W-:Y:S02]  /*64c0*/  @P1 LOP3.LUT R4, R4, 0x1, RZ, 0xc0, !PT ;  /* 0x0000000104041812 */ /* 0x000fe400078ec0ff */
[----:B------:R-:W-:Y:S02]  /*64d0*/  SHF.L.U32 R3, R92, 0x1f, RZ ;  /* 0x0000001f5c037819 */ /* 0x000fe400000006ff */
[----:B------:R-:W-:Y:S02]  /*64e0*/  ISETP.NE.U32.OR P6, PT, R4, 0x1, !P1 ;  /* 0x000000010400780c */ /* 0x000fe40004fc5470 */
[----:B------:R-:W-:Y:S02]  /*64f0*/  PLOP3.LUT P2, PT, PT, PT, UP1, 0x80, 0x8 ;  /* 0x000000000008781c */ /* 0x000fe40003f4f018 */
[C---:B------:R-:W-:Y:S02]  /*6500*/  LEA.HI R39, R36.reuse, R36, RZ, 0x1 ;  /* 0x0000002424277211 */ /* 0x040fe400078f08ff */
[----:B------:R-:W-:Y:S02]  /*6510*/  SEL R4, RZ, 0xffffffff, P4 ;  /* 0xffffffffff047807 */ /* 0x000fe40002000000 */
[----:B------:R-:W-:Y:S01]  /*6520*/  P2R R96, PR, RZ, 0x40 ;  /* 0x00000040ff607803 */ /* 0x000fe20000000000 */
[C---:B-1----:R-:W-:Y:S01]  /*6530*/  IMAD.SHL.U32 R0, R39.reuse, 0x40, RZ ;  /* 0x0000004027007824 */ /* 0x042fe200078e00ff */
[----:B------:R-:W-:Y:S03]  /*6540*/  LOP3.LUT R39, R39, 0xffe, RZ, 0xc0, !PT ;  /* 0x00000ffe27277812 */ /* 0x000fe600078ec0ff */
[----:B------:R-:W-:Y:S02]  /*6550*/  @P6 SHF.L.U32 R7, R89, 0x1f, RZ ;  /* 0x0000001f59076819 */ /* 0x000fe400000006ff */
[----:B------:R-:W-:Y:S01]  /*6560*/  @P2 SEL R4, R5, R4, !P3 ;  /* 0x0000000405042207 */ /* 0x000fe20005800000 */
[----:B------:R-:W-:Y:S01]  /*6570*/  IMAD.IADD R39, R36, 0x1, -R39 ;  /* 0x0000000124277824 */ /* 0x000fe200078e0a27 */
[----:B------:R-:W1:Y:S01]  /*6580*/  @P6 SYNCS.PHASECHK.TRANS64.TRYWAIT P1, [R2+URZ+0x110], R7 ;  /* 0x00011007020065a7 */ /* 0x000e6200080211ff */
[----:B------:R-:W-:Y:S02]  /*6590*/  LOP3.LUT R0, R0, 0xffffff80, RZ, 0xc0, !PT ;  /* 0xffffff8000007812 */ /* 0x000fe400078ec0ff */
[----:B------:R-:W-:Y:S03]  /*65a0*/  LOP3.LUT R4, R4, 0x1, RZ, 0xc0, !PT ;  /* 0x0000000104047812 */ /* 0x000fe600078ec0ff */
[----:B------:R-:W-:Y:S01]  /*65b0*/  IMAD.IADD R0, R37, 0x1, R0 ;  /* 0x0000000125007824 */ /* 0x000fe200078e0200 */
[----:B------:R-:W-:Y:S03]  /*65c0*/  ISETP.NE.U32.AND P5, PT, R4, 0x1, PT ;  /* 0x000000010400780c */ /* 0x000fe60003fa5070 */
[----:B------:R-:W-:Y:S01]  /*65d0*/  IMAD R39, R39, 0x100000, R0 ;  /* 0x0010000027277824 */ /* 0x000fe200078e0200 */
[----:B------:R-:W-:Y:S01]  /*65e0*/  P2R R103, PR, RZ, 0x20 ;  /* 0x00000020ff677803 */ /* 0x000fe20000000000 */
[----:B------:R2:W4:Y:S01]  /*65f0*/  SYNCS.PHASECHK.TRANS64.TRYWAIT P0, [R100+URZ+0x160], R3 ;  /* 0x00016003640075a7 */ /* 0x00052200080011ff */
[----:B-1----:R-:W-:Y:S01]  /*6600*/  @P6 SEL R102, RZ, 0x1, !P1 ;  /* 0x00000001ff666807 */ /* 0x002fe20004800000 */
[----:B--2---:R-:W-:Y:S06]  /*6610*/  @!P6 BRA `(.L_x_108) ;  /* 0x000000000080e947 */ /* 0x004fec0003800000 */
[----:B------:R-:W-:Y:S01]  /*6620*/  @P5 IMAD R6, R90, 0x1000, R71 ;  /* 0x000010005a065824 */ /* 0x000fe200078e0247 */
[----:B------:R-:W1:Y:S01]  /*6630*/  S2R R0, SR_CgaCtaId ;  /* 0x0000000000007919 */ /* 0x000e620000008800 */
[----:B------:R-:W-:Y:S01]  /*6640*/  ISETP.NE.AND P1, PT, R102, RZ, PT ;  /* 0x000000ff6600720c */ /* 0x000fe20003f25270 */
[----:B------:R-:W-:Y:S01]  /*6650*/  BSSY B0, `(.L_x_109) ;  /* 0x000000b000007945 */ /* 0x000fe20003800000 */
[----:B------:R-:W-:Y:S01]  /*6660*/  @P5 VIADD R4, R6, UR44 ;  /* 0x0000002c06045c36 */ /* 0x000fe20008000000 */
[----:B------:R-:W-:Y:S02]  /*6670*/  CS2R R74, SRZ ;  /* 0x00000000004a7805 */ /* 0x000fe4000001ff00 */
[----:B------:R-:W-:Y:S02]  /*6680*/  CS2R R72, SRZ ;  /* 0x0000000000487805 */ /* 0x000fe4000001ff00 */
[----:B------:R-:W-:Y:S01]  /*6690*/  CS2R R78, SRZ ;  /* 0x00000000004e7805 */ /* 0x000fe2000001ff00 */
[----:B------:R-:W-:Y:S01]  /*66a0*/  @P5 IMAD R4, R93, -0x10, R4 ;  /* 0xfffffff05d045824 */ /* 0x000fe200078e0204 */
[----:B------:R-:W-:Y:S04]  /*66b0*/  CS2R R76, SRZ ;  /* 0x00000000004c7805 */ /* 0x000fe8000001ff00 */
[----:B------:R-:W-:Y:S05]  /*66c0*/  @P1 BRA `(.L_x_110) ;  /* 0x00000000000c1947 */ /* 0x000fea0003800000 */
[----:B------:R-:W-:Y:S04]  /*66d0*/  SHF.L.U32 R5, R89, 0x1f, RZ ;  /* 0x0000001f59057819 */ /* 0x000fe800000006ff */
[----:B------:R-:W2:Y:S02]  /*66e0*/  SYNCS.PHASECHK.TRANS64.TRYWAIT P1, [R2+URZ+0x110], R5 ;  /* 0x00011005020075a7 */ /* 0x000ea400080211ff */
[----:B--2---:R-:W-:Y:S05]  /*66f0*/  @!P1 BRA `(.L_x_111) ;  /* 0x00000028002c9947 */ /* 0x004fea0003800000 */
.L_x_110:
[----:B------:R-:W-:Y:S05]  /*6700*/  BSYNC B0 ;  /* 0x0000000000007941 */ /* 0x000fea0003800000 */
.L_x_109:
[----:B------:R-:W-:Y:S01]  /*6710*/  ISETP.NE.AND P1, PT, R103, RZ, PT ;  /* 0x000000ff6700720c */ /* 0x000fe20003f25270 */
[----:B--2---:R-:W-:Y:S02]  /*6720*/  VIADD R5, R2, 0x120 ;  /* 0x0000012002057836 */ /* 0x004fe40000000000 */
[----:B------:R-:W-:Y:S03]  /*6730*/  VIADD R90, R90, 0x1 ;  /* 0x000000015a5a7836 */ /* 0x000fe60000000000 */
[----:B-1----:R-:W-:Y:S07]  /*6740*/  PRMT R0, R0, 0x654, R5 ;  /* 0x0000065400007816 */ /* 0x002fee0000000005 */
[----:B------:R1:W2:Y:S04]  /*6750*/  @P1 LDS.128 R72, [R6+UR44+0x200] ;  /* 0x0002002c06481984 */ /* 0x0002a80008000c00 */
[----:B------:R1:W1:Y:S01]  /*6760*/  @P1 LDS.128 R76, [R4+0x210] ;  /* 0x00021000044c1984 */ /* 0x0002620000000c00 */
[C---:B------:R-:W-:Y:S01]  /*6770*/  ISETP.NE.AND P1, PT, R90.reuse, 0x2, PT ;  /* 0x000000025a00780c */ /* 0x040fe20003f25270 */
[----:B------:R-:W-:Y:S01]  /*6780*/  @!PT LDS RZ, [RZ] ;  /* 0x00000000fffff984 */ /* 0x000fe20000000800 */
[----:B------:R-:W-:Y:S01]  /*6790*/  @!PT LDS RZ, [RZ] ;  /* 0x00000000fffff984 */ /* 0x000fe20000000800 */
[----:B------:R-:W-:Y:S01]  /*67a0*/  @!PT LDS RZ, [RZ] ;  /* 0x00000000fffff984 */ /* 0x000fe20000000800 */
[----:B------:R-:W-:Y:S01]  /*67b0*/  @!PT LDS RZ, [RZ] ;  /* 0x00000000fffff984 */ /* 0x000fe20000000800 */
[----:B------:R5:W-:Y:S06]  /*67c0*/  MEMBAR.ALL.CTA ;  /* 0x0000000000007992 */ /* 0x000bec0000008000 */
[----:B-----5:R-:W5:Y:S01]  /*67d0*/  FENCE.VIEW.ASYNC.S ;  /* 0x00000000000073c6 */ /* 0x020f620000000000 */
[----:B------:R-:W-:Y:S01]  /*67e0*/  SEL R90, R90, RZ, P1 ;  /* 0x000000ff5a5a7207 */ /* 0x000fe20000800000 */
[----:B-----5:R5:W-:Y:S02]  /*67f0*/  SYNCS.ARRIVE.TRANS64.RED.A1T0 RZ, [R0+URZ], RZ ;  /* 0x000000ff00ff79a7 */ /* 0x020be400081004ff */
[----:B-----5:R-:W-:Y:S04]  /*6800*/  SEL R0, RZ, 0x1, P1 ;  /* 0x00000001ff007807 */ /* 0x020fe80000800000 */
[----:B--2---:R-:W-:Y:S02]  /*6810*/  LOP3.LUT R89, R89, R0, RZ, 0x3c, !PT ;  /* 0x0000000059597212 */ /* 0x004fe400078e3cff */
.L_x_108:
[----:B------:R-:W-:Y:S05]  /*6820*/  BSYNC B1 ;  /* 0x0000000000017941 */ /* 0x000fea0003800000 */
.L_x_107:
[----:B------:R-:W-:Y:S04]  /*6830*/  SHF.R.U32.HI R0, RZ, 0x15, R39 ;  /* 0x00000015ff007819 */ /* 0x000fe80000011627 */
[----:B------:R-:W-:Y:S01]  /*6840*/  LOP3.LUT P1, RZ, R0, 0x3, R85, 0x48, !PT ;  /* 0x0000000300ff7812 */ /* 0x000fe20007824855 */
[----:B------:R-:W-:Y:S01]  /*6850*/  @!UPT UIADD3 URZ, UPT, UPT, URZ, URZ, URZ ;  /* 0x000000fffffff290 */ /* 0x000fe2000fffe0ff */
[----:B----4-:R-:W-:Y:S11]  /*6860*/  @P0 BRA `(.L_x_112) ;  /* 0x0000000000080947 */ /* 0x010ff60003800000 */
[----:B------:R-:W2:Y:S02]  /*6870*/  SYNCS.PHASECHK.TRANS64.TRYWAIT P0, [R100+URZ+0x160], R3 ;  /* 0x00016003640075a7 */ /* 0x000ea400080011ff */
[----:B--2---:R-:W-:Y:S05]  /*6880*/  @!P0 BRA `(.L_x_113) ;  /* 0x0000002400dc8947 */ /* 0x004fea0003800000 */
.L_x_112:
[----:B------:R-:W-:Y:S05]  /*6890*/  @!P1 BRA `(.L_x_114) ;  /* 0x0000000000409947 */ /* 0x000fea0003800000 */
[----:B------:R-:W4:Y:S01]  /*68a0*/  LDCU.64 UR8, c[0x4][0x70] ;  /* 0x01000e00ff0877ac */ /* 0x000f220008000a00 */
[----:B--2---:R-:W-:Y:S01]  /*68b0*/  MOV R3, 0x0 ;  /* 0x0000000000037802 */ /* 0x004fe20000000f00 */
[----:B------:R-:W-:Y:S02]  /*68c0*/  HFMA2 R12, -RZ, RZ, 0, 5.9604644775390625e-08 ;  /* 0x00000001ff0c7431 */ /* 0x000fe400000001ff */
[----:B------:R-:W-:Y:S02]  /*68d0*/  IMAD.MOV.U32 R8, RZ, RZ, 0x192 ;  /* 0x00000192ff087424 */ /* 0x000fe400078e00ff */
[----:B------:R-:W-:Y:S01]  /*68e0*/  IMAD.MOV.U32 R13, RZ, RZ, RZ ;  /* 0x000000ffff0d7224 */ /* 0x000fe200078e00ff */
[----:B------:R-:W2:Y:S01]  /*68f0*/  LDCU.64 UR6, c[0x4][0x78] ;  /* 0x01000f00ff0677ac */ /* 0x000ea20008000a00 */
[----:B------:R-:W3:Y:S01]  /*6900*/  LDC.64 R2, c[0x4][R3] ;  /* 0x0100000003027b82 */ /* 0x000ee20000000a00 */
[----:B------:R-:W5:Y:S01]  /*6910*/  LDCU.64 UR4, c[0x4][0x10] ;  /* 0x01000200ff0477ac */ /* 0x000f620008000a00 */
[----:B----4-:R-:W-:Y:S01]  /*6920*/  MOV R5, UR9 ;  /* 0x0000000900057c02 */ /* 0x010fe20008000f00 */
[----:B-1----:R-:W-:Y:S01]  /*6930*/  IMAD.U32 R4, RZ, RZ, UR8 ;  /* 0x00000008ff047e24 */ /* 0x002fe2000f8e00ff */
[----:B--2---:R-:W-:Y:S01]  /*6940*/  MOV R7, UR7 ;  /* 0x0000000700077c02 */ /* 0x004fe20008000f00 */
[----:B------:R-:W-:Y:S01]  /*6950*/  IMAD.U32 R6, RZ, RZ, UR6 ;  /* 0x00000006ff067e24 */ /* 0x000fe2000f8e00ff */
[----:B-----5:R-:W-:Y:S01]  /*6960*/  MOV R11, UR5 ;  /* 0x00000005000b7c02 */ /* 0x020fe20008000f00 */
[----:B------:R-:W-:Y:S02]  /*6970*/  IMAD.U32 R10, RZ, RZ, UR4 ;  /* 0x00000004ff0a7e24 */ /* 0x000fe4000f8e00ff */
[----:B------:R-:W-:Y:S07]  /*6980*/  LEPC R20, `(.L_x_114) ;  /* 0x000000001014794e */ /* 0x000fee0000000000 */
[----:B---3--:R-:W-:Y:S05]  /*6990*/  CALL.ABS.NOINC R2 ;  /* 0x0000000002007343 */ /* 0x008fea0003c00000 */
.L_x_114:
[-C--:B------:R-:W-:Y:S01]  /*69a0*/  F2FP.F16.E5M2.UNPACK_B R42, R72.reuse ;  /* 0x00000048ff2a723e */ /* 0x080fe200020004ff */
[----:B------:R-:W-:Y:S05]  /*69b0*/  WARPSYNC.ALL ;  /* 0x0000000000007948 */ /* 0x000fea0003800000 */
[----:B------:R-:W-:Y:S01]  /*69c0*/  R2UR UR4, R39 ;  /* 0x00000000270472ca */ /* 0x000fe200000e0000 */
[--C-:B------:R-:W-:Y:S01]  /*69d0*/  HADD2.F32 R40, -RZ, R42.reuse.H0_H0 ;  /* 0x2000002aff287230 */ /* 0x100fe20000004100 */
[----:B------:R-:W-:Y:S01]  /*69e0*/  F2FP.F16.E5M2.UNPACK_B R43, R72.H1 ;  /* 0x00000048ff2b723e */ /* 0x000fe200030004ff */
[----:B------:R-:W-:Y:S01]  /*69f0*/  HADD2.F32 R42, -RZ, R42.H1_H1 ;  /* 0x3000002aff2a7230 */ /* 0x000fe20000004100 */
[-C--:B------:R-:W-:Y:S01]  /*6a00*/  F2FP.F16.E5M2.UNPACK_B R45, R73.reuse ;  /* 0x00000049ff2d723e */ /* 0x080fe200020004ff */
[----:B------:R-:W-:Y:S01]  /*6a10*/  BSSY.RECONVERGENT B0, `(.L_x_115) ;  /* 0x0000099000007945 */ /* 0x000fe20003800200 */
[----:B------:R-:W-:Y:S01]  /*6a20*/  F2FP.F16.E5M2.UNPACK_B R47, R73.H1 ;  /* 0x00000049ff2f723e */ /* 0x000fe200030004ff */
[--C-:B------:R-:W-:Y:S01]  /*6a30*/  HADD2.F32 R44, -RZ, R43.reuse.H0_H0 ;  /* 0x2000002bff2c7230 */ /* 0x100fe20000004100 */
[-C--:B------:R-:W-:Y:S01]  /*6a40*/  F2FP.F16.E5M2.UNPACK_B R49, R74.reuse ;  /* 0x0000004aff31723e */ /* 0x080fe200020004ff */
[----:B------:R-:W-:Y:S01]  /*6a50*/  HADD2.F32 R46, -RZ, R43.H1_H1 ;  /* 0x3000002bff2e7230 */ /* 0x000fe20000004100 */
[----:B------:R-:W-:Y:S01]  /*6a60*/  F2FP.F16.E5M2.UNPACK_B R51, R74.H1 ;  /* 0x0000004aff33723e */ /* 0x000fe200030004ff */
[--C-:B------:R-:W-:Y:S01]  /*6a70*/  HADD2.F32 R43, -RZ, R45.reuse.H0_H0 ;  /* 0x2000002dff2b7230 */ /* 0x100fe20000004100 */
[-C--:B------:R-:W-:Y:S01]  /*6a80*/  F2FP.F16.E5M2.UNPACK_B R53, R75.reuse ;  /* 0x0000004bff35723e */ /* 0x080fe200020004ff */
[----:B-1----:R-:W-:Y:S01]  /*6a90*/  LDTM.16dp32bit_t0_t15.x32 R4, tmem[UR4] ;  /* 0x00000004000479ee */ /* 0x002fe20008a80000 */
[----:B------:R-:W3:Y:S01]  /*6aa0*/  LDTM.16dp32bit_t16_t31.x32 R4, tmem[UR4+0x20] ;  /* 0x00002004000479ee */ /* 0x000ee20008aa0000 */
[----:B------:R-:W-:Y:S01]  /*6ab0*/  ISETP.NE.AND P6, PT, R96, RZ, PT ;  /* 0x000000ff6000720c */ /* 0x000fe20003fc5270 */
[----:B------:R-:W-:Y:S01]  /*6ac0*/  HADD2.F32 R48, -RZ, R45.H1_H1 ;  /* 0x3000002dff307230 */ /* 0x000fe20000004100 */
[----:B------:R-:W-:Y:S01]  /*6ad0*/  IADD3 R109, PT, PT, R71, UR44, RZ ;  /* 0x0000002c476d7c10 */ /* 0x000fe2000fffe0ff */
[----:B------:R-:W-:Y:S01]  /*6ae0*/  HADD2.F32 R52, -RZ, R49.H1_H1 ;  /* 0x30000031ff347230 */ /* 0x000fe20000004100 */
[----:B------:R-:W-:Y:S01]  /*6af0*/  SHF.L.U32 R108, R88, 0x4, RZ ;  /* 0x00000004586c7819 */ /* 0x000fe200000006ff */
[----:B------:R-:W-:Y:S01]  /*6b00*/  HADD2.F32 R56, -RZ, R53.H1_H1 ;  /* 0x30000035ff387230 */ /* 0x000fe20000004100 */
[----:B------:R-:W-:Y:S01]  /*6b10*/  F2FP.F16.E5M2.UNPACK_B R55, R75.H1 ;  /* 0x0000004bff37723e */ /* 0x000fe200030004ff */
[--C-:B------:R-:W-:Y:S01]  /*6b20*/  HADD2.F32 R45, -RZ, R47.reuse.H0_H0 ;  /* 0x2000002fff2d7230 */ /* 0x100fe20000004100 */
[----:B------:R-:W-:Y:S01]  /*6b30*/  IADD3 R101, PT, PT, R109, R108, RZ ;  /* 0x0000006c6d657210 */ /* 0x000fe20007ffe0ff */
[----:B------:R-:W-:Y:S01]  /*6b40*/  HADD2.F32 R50, -RZ, R47.H1_H1 ;  /* 0x3000002fff327230 */ /* 0x000fe20000004100 */
[-C--:B------:R-:W-:Y:S01]  /*6b50*/  F2FP.F16.E5M2.UNPACK_B R57, R76.reuse ;  /* 0x0000004cff39723e */ /* 0x080fe200020004ff */
[----:B------:R-:W-:Y:S01]  /*6b60*/  HADD2.F32 R47, -RZ, R49.H0_H0 ;  /* 0x20000031ff2f7230 */ /* 0x000fe20000004100 */
[----:B------:R-:W-:Y:S01]  /*6b70*/  F2FP.F16.E5M2.UNPACK_B R59, R76.H1 ;  /* 0x0000004cff3b723e */ /* 0x000fe200030004ff */
[----:B------:R-:W-:Y:S01]  /*6b80*/  HADD2.F32 R49, -RZ, R51.H0_H0 ;  /* 0x20000033ff317230 */ /* 0x000fe20000004100 */
[-C--:B------:R-:W-:Y:S01]  /*6b90*/  F2FP.F16.E5M2.UNPACK_B R61, R77.reuse ;  /* 0x0000004dff3d723e */ /* 0x080fe200020004ff */
[----:B------:R-:W-:Y:S01]  /*6ba0*/  HADD2.F32 R60, -RZ, R57.H1_H1 ;  /* 0x30000039ff3c7230 */ /* 0x000fe20000004100 */
[----:B------:R-:W-:Y:S01]  /*6bb0*/  F2FP.F16.E5M2.UNPACK_B R63, R77.H1 ;  /* 0x0000004dff3f723e */ /* 0x000fe200030004ff */
[----:B------:R-:W-:Y:S01]  /*6bc0*/  HADD2.F32 R54, -RZ, R51.H1_H1 ;  /* 0x30000033ff367230 */ /* 0x000fe20000004100 */
[-C--:B------:R-:W-:Y:S01]  /*6bd0*/  F2FP.F16.E5M2.UNPACK_B R65, R78.reuse ;  /* 0x0000004eff41723e */ /* 0x080fe200020004ff */
[----:B------:R-:W-:Y:S01]  /*6be0*/  HADD2.F32 R51, -RZ, R53.H0_H0 ;  /* 0x20000035ff337230 */ /* 0x000fe20000004100 */
[----:B------:R-:W-:Y:S01]  /*6bf0*/  F2FP.F16.E5M2.UNPACK_B R67, R78.H1 ;  /* 0x0000004eff43723e */ /* 0x000fe200030004ff */
[----:B------:R-:W-:Y:S01]  /*6c00*/  HADD2.F32 R64, -RZ, R61.H1_H1 ;  /* 0x3000003dff407230 */ /* 0x000fe20000004100 */
[----:B------:R-:W-:Y:S01]  /*6c10*/  ISETP.NE.AND P0, PT, R95, RZ, PT ;  /* 0x000000ff5f00720c */ /* 0x000fe20003f05270 */
[C---:B---3--:R-:W-:Y:S01]  /*6c20*/  FMUL R0, R38.reuse, R4 ;  /* 0x0000000426007220 */ /* 0x048fe20000400000 */
[C---:B------:R-:W-:Y:S01]  /*6c30*/  FMUL R2, R38.reuse, R5 ;  /* 0x0000000526027220 */ /* 0x040fe20000400000 */
[C---:B------:R-:W-:Y:S01]  /*6c40*/  FMUL R4, R38.reuse, R8 ;  /* 0x0000000826047220 */ /* 0x040fe20000400000 */
[C---:B------:R-:W-:Y:S01]  /*6c50*/  FMUL R5, R38.reuse, R9 ;  /* 0x0000000926057220 */ /* 0x040fe20000400000 */
[C---:B------:R-:W-:Y:S01]  /*6c60*/  FFMA R0, R41.reuse, R40, R0 ;  /* 0x0000002829007223 */ /* 0x040fe20000000000 */
[C---:B------:R-:W-:Y:S01]  /*6c70*/  FFMA R2, R41.reuse, R42, R2 ;  /* 0x0000002a29027223 */ /* 0x040fe20000000002 */
[C---:B------:R-:W-:Y:S01]  /*6c80*/  FMUL R8, R38.reuse, R12 ;  /* 0x0000000c26087220 */ /* 0x040fe20000400000 */
[C---:B------:R-:W-:Y:S01]  /*6c90*/  FMUL R9, R38.reuse, R13 ;  /* 0x0000000d26097220 */ /* 0x040fe20000400000 */
[C---:B------:R-:W-:Y:S01]  /*6ca0*/  FMUL R12, R38.reuse, R16 ;  /* 0x00000010260c7220 */ /* 0x040fe20000400000 */
[C---:B------:R-:W-:Y:S01]  /*6cb0*/  FMUL R13, R38.reuse, R17 ;  /* 0x00000011260d7220 */ /* 0x040fe20000400000 */
[C---:B------:R-:W-:Y:S01]  /*6cc0*/  FMUL R16, R38.reuse, R20 ;  /* 0x0000001426107220 */ /* 0x040fe20000400000 */
[C---:B------:R-:W-:Y:S01]  /*6cd0*/  FMUL R17, R38.reuse, R21 ;  /* 0x0000001526117220 */ /* 0x040fe20000400000 */
[C---:B------:R-:W-:Y:S01]  /*6ce0*/  FMUL R20, R38.reuse, R24 ;  /* 0x0000001826147220 */ /* 0x040fe20000400000 */
[C---:B------:R-:W-:Y:S01]  /*6cf0*/  FMUL R21, R38.reuse, R25 ;  /* 0x0000001926157220 */ /* 0x040fe20000400000 */
[----:B------:R-:W-:Y:S02]  /*6d00*/  HADD2.F32 R68, -RZ, R65.H1_H1 ;  /* 0x30000041ff447230 */ /* 0x000fe40000004100 */
[C---:B------:R-:W-:Y:S01]  /*6d10*/  FMUL R24, R38.reuse, R28 ;  /* 0x0000001c26187220 */ /* 0x040fe20000400000 */
[C---:B------:R-:W-:Y:S01]  /*6d20*/  FMUL R25, R38.reuse, R29 ;  /* 0x0000001d26197220 */ /* 0x040fe20000400000 */
[C---:B------:R-:W-:Y:S01]  /*6d30*/  FMUL R28, R38.reuse, R32 ;  /* 0x00000020261c7220 */ /* 0x040fe20000400000 */
[C---:B------:R-:W-:Y:S01]  /*6d40*/  FMUL R29, R38.reuse, R33 ;  /* 0x00000021261d7220 */ /* 0x040fe20000400000 */
[C---:B--2---:R-:W-:Y:S01]  /*6d50*/  FMUL R3, R38.reuse, R6 ;  /* 0x0000000626037220 */ /* 0x044fe20000400000 */
[C---:B------:R-:W-:Y:S01]  /*6d60*/  FMUL R7, R38.reuse, R7 ;  /* 0x0000000726077220 */ /* 0x040fe20000400000 */
[C---:B------:R-:W-:Y:S01]  /*6d70*/  FMUL R6, R38.reuse, R10 ;  /* 0x0000000a26067220 */ /* 0x040fe20000400000 */
[C---:B------:R-:W-:Y:S01]  /*6d80*/  FMUL R11, R38.reuse, R11 ;  /* 0x0000000b260b7220 */ /* 0x040fe20000400000 */
[C---:B------:R-:W-:Y:S01]  /*6d90*/  FFMA R3, R41.reuse, R44, R3 ;  /* 0x0000002c29037223 */ /* 0x040fe20000000003 */
[C---:B------:R-:W-:Y:S01]  /*6da0*/  FFMA R7, R41.reuse, R46, R7 ;  /* 0x0000002e29077223 */ /* 0x040fe20000000007 */
[C---:B------:R-:W-:Y:S01]  /*6db0*/  FFMA R4, R41.reuse, R43, R4 ;  /* 0x0000002b29047223 */ /* 0x040fe20000000004 */
[----:B------:R-:W-:Y:S01]  /*6dc0*/  F2FP.F16.E5M2.UNPACK_B R40, R79 ;  /* 0x0000004fff28723e */ /* 0x000fe200020004ff */
[C---:B------:R-:W-:Y:S01]  /*6dd0*/  FFMA R5, R41.reuse, R48, R5 ;  /* 0x0000003029057223 */ /* 0x040fe20000000005 */
[C---:B------:R-:W-:Y:S01]  /*6de0*/  FFMA R6, R41.reuse, R45, R6 ;  /* 0x0000002d29067223 */ /* 0x040fe20000000006 */
[----:B------:R-:W-:Y:S01]  /*6df0*/  F2FP.F16.E5M2.UNPACK_B R42, R79.H1 ;  /* 0x0000004fff2a723e */ /* 0x000fe200030004ff */
[C---:B------:R-:W-:Y:S01]  /*6e00*/  FFMA R11, R41.reuse, R50, R11 ;  /* 0x00000032290b7223 */ /* 0x040fe2000000000b */
[----:B------:R-:W-:Y:S01]  /*6e10*/  FFMA R8, R41, R47, R8 ;  /* 0x0000002f29087223 */ /* 0x000fe20000000008 */
[----:B------:R-:W-:Y:S01]  /*6e20*/  F2FP.SATFINITE.E5M2.F32.PACK_AB_MERGE_C R97, R7, R3, RZ ;  /* 0x000000030761723e */ /* 0x000fe200048060ff */
[C---:B------:R-:W-:Y:S01]  /*6e30*/  FFMA R9, R41.reuse, R52, R9 ;  /* 0x0000003429097223 */ /* 0x040fe20000000009 */
[----:B------:R-:W-:Y:S01]  /*6e40*/  FMUL R10, R38, R14 ;  /* 0x0000000e260a7220 */ /* 0x000fe20000400000 */
[----:B------:R-:W-:Y:S01]  /*6e50*/  LEA R109, R90, UR44, 0x3 ;  /* 0x0000002c5a6d7c11 */ /* 0x000fe2000f8e18ff */
[----:B------:R-:W-:Y:S01]  /*6e60*/  FMUL R15, R38, R15 ;  /* 0x0000000f260f7220 */ /* 0x000fe20000400000 */
[--C-:B------:R-:W-:Y:S01]  /*6e70*/  HADD2.F32 R53, -RZ, R55.reuse.H0_H0 ;  /* 0x20000037ff357230 */ /* 0x100fe20000004100 */
[----:B------:R-:W-:Y:S01]  /*6e80*/  F2FP.SATFINITE.E5M2.F32.PACK_AB_MERGE_C R96, R2, R0, R97 ;  /* 0x000000000260723e */ /* 0x000fe20004806061 */
[----:B------:R-:W-:Y:S01]  /*6e90*/  FFMA R10, R41, R49, R10 ;  /* 0x00000031290a7223 */ /* 0x000fe2000000000a */
[----:B------:R-:W-:Y:S01]  /*6ea0*/  F2FP.SATFINITE.E5M2.F32.PACK_AB_MERGE_C R97, R11, R6, RZ ;  /* 0x000000060b61723e */ /* 0x000fe200048060ff */
[C---:B------:R-:W-:Y:S01]  /*6eb0*/  FFMA R15, R41.reuse, R54, R15 ;  /* 0x00000036290f7223 */ /* 0x040fe2000000000f */
[C---:B------:R-:W-:Y:S01]  /*6ec0*/  FFMA R12, R41.reuse, R51, R12 ;  /* 0x00000033290c7223 */ /* 0x040fe2000000000c */
[----:B------:R-:W-:Y:S01]  /*6ed0*/  FFMA R13, R41, R56, R13 ;  /* 0x00000038290d7223 */ /* 0x000fe2000000000d */
[----:B------:R-:W-:Y:S01]  /*6ee0*/  F2FP.SATFINITE.E5M2.F32.PACK_AB_MERGE_C R97, R5, R4, R97 ;  /* 0x000000040561723e */ /* 0x000fe20004806061 */
[----:B------:R-:W-:Y:S01]  /*6ef0*/  HADD2.F32 R58, -RZ, R55.H1_H1 ;  /* 0x30000037ff3a7230 */ /* 0x000fe20000004100 */
[----:B------:R-:W-:Y:S01]  /*6f00*/  F2FP.SATFINITE.E5M2.F32.PACK_AB_MERGE_C R98, R15, R10, RZ ;  /* 0x0000000a0f62723e */ /* 0x000fe200048060ff */
[----:B------:R-:W-:Y:S02]  /*6f10*/  HADD2.F32 R55, -RZ, R57.H0_H0 ;  /* 0x20000039ff377230 */ /* 0x000fe40000004100 */
[C---:B------:R-:W-:Y:S01]  /*6f20*/  FMUL R14, R38.reuse, R18 ;  /* 0x00000012260e7220 */ /* 0x040fe20000400000 */
[C---:B------:R-:W-:Y:S01]  /*6f30*/  FMUL R19, R38.reuse, R19 ;  /* 0x0000001326137220 */ /* 0x040fe20000400000 */
[--C-:B------:R-:W-:Y:S02]  /*6f40*/  HADD2.F32 R57, -RZ, R59.reuse.H0_H0 ;  /* 0x2000003bff397230 */ /* 0x100fe40000004100 */
[C---:B------:R-:W-:Y:S01]  /*6f50*/  FMUL R18, R38.reuse, R22 ;  /* 0x0000001626127220 */ /* 0x040fe20000400000 */
[C---:B------:R-:W-:Y:S01]  /*6f60*/  FFMA R14, R41.reuse, R53, R14 ;  /* 0x00000035290e7223 */ /* 0x040fe2000000000e */
[----:B------:R-:W-:Y:S02]  /*6f70*/  HADD2.F32 R62, -RZ, R59.H1_H1 ;  /* 0x3000003bff3e7230 */ /* 0x000fe40000004100 */
[C---:B------:R-:W-:Y:S01]  /*6f80*/  FFMA R19, R41.reuse, R58, R19 ;  /* 0x0000003a29137223 */ /* 0x040fe20000000013 */
[----:B------:R-:W-:Y:S02]  /*6f90*/  HADD2.F32 R59, -RZ, R61.H0_H0 ;  /* 0x2000003dff3b7230 */ /* 0x000fe40000004100 */
[C---:B------:R-:W-:Y:S01]  /*6fa0*/  FMUL R23, R38.reuse, R23 ;  /* 0x0000001726177220 */ /* 0x040fe20000400000 */
[C---:B------:R-:W-:Y:S01]  /*6fb0*/  FFMA R16, R41.reuse, R55, R16 ;  /* 0x0000003729107223 */ /* 0x040fe20000000010 */
[C---:B------:R-:W-:Y:S01]  /*6fc0*/  FFMA R17, R41.reuse, R60, R17 ;  /* 0x0000003c29117223 */ /* 0x040fe20000000011 */
[--C-:B------:R-:W-:Y:S02]  /*6fd0*/  HADD2.F32 R61, -RZ, R63.reuse.H0_H0 ;  /* 0x2000003fff3d7230 */ /* 0x100fe40000004100 */
[C---:B------:R-:W-:Y:S01]  /*6fe0*/  FFMA R18, R41.reuse, R57, R18 ;  /* 0x0000003929127223 */ /* 0x040fe20000000012 */
[----:B------:R-:W-:Y:S02]  /*6ff0*/  HADD2.F32 R66, -RZ, R63.H1_H1 ;  /* 0x3000003fff427230 */ /* 0x000fe40000004100 */
[C---:B------:R-:W-:Y:S01]  /*7000*/  FMUL R22, R38.reuse, R26 ;  /* 0x0000001a26167220 */ /* 0x040fe20000400000 */
[----:B------:R-:W-:Y:S02]  /*7010*/  HADD2.F32 R63, -RZ, R65.H0_H0 ;  /* 0x20000041ff3f7230 */ /* 0x000fe40000004100 */
[C---:B------:R-:W-:Y:S01]  /*7020*/  FFMA R23, R41.reuse, R62, R23 ;  /* 0x0000003e29177223 */ /* 0x040fe20000000017 */
[C---:B------:R-:W-:Y:S01]  /*7030*/  FMUL R27, R38.reuse, R27 ;  /* 0x0000001b261b7220 */ /* 0x040fe20000400000 */
[C---:B------:R-:W-:Y:S01]  /*7040*/  FFMA R20, R41.reuse, R59, R20 ;  /* 0x0000003b29147223 */ /* 0x040fe20000000014 */
[C---:B------:R-:W-:Y:S01]  /*7050*/  FFMA R21, R41.reuse, R64, R21 ;  /* 0x0000004029157223 */ /* 0x040fe20000000015 */
[--C-:B------:R-:W-:Y:S02]  /*7060*/  HADD2.F32 R65, -RZ, R67.reuse.H0_H0 ;  /* 0x20000043ff417230 */ /* 0x100fe40000004100 */
[C---:B------:R-:W-:Y:S01]  /*7070*/  FFMA R22, R41.reuse, R61, R22 ;  /* 0x0000003d29167223 */ /* 0x040fe20000000016 */
[----:B------:R-:W-:Y:S02]  /*7080*/  HADD2.F32 R70, -RZ, R67.H1_H1 ;  /* 0x30000043ff467230 */ /* 0x000fe40000004100 */
[C---:B------:R-:W-:Y:S01]  /*7090*/  FMUL R26, R38.reuse, R30 ;  /* 0x0000001e261a7220 */ /* 0x040fe20000400000 */
[--C-:B------:R-:W-:Y:S02]  /*70a0*/  HADD2.F32 R67, -RZ, R40.reuse.H0_H0 ;  /* 0x20000028ff437230 */ /* 0x100fe40000004100 */
[C---:B------:R-:W-:Y:S01]  /*70b0*/  FFMA R27, R41.reuse, R66, R27 ;  /* 0x00000042291b7223 */ /* 0x040fe2000000001b */
[C---:B------:R-:W-:Y:S01]  /*70c0*/  FMUL R31, R38.reuse, R31 ;  /* 0x0000001f261f7220 */ /* 0x040fe20000400000 */
[C---:B------:R-:W-:Y:S01]  /*70d0*/  FFMA R24, R41.reuse, R63, R24 ;  /* 0x0000003f29187223 */ /* 0x040fe20000000018 */
[----:B------:R-:W-:Y:S02]  /*70e0*/  HADD2.F32 R40, -RZ, R40.H1_H1 ;  /* 0x30000028ff287230 */ /* 0x000fe40000004100 */
[C---:B------:R-:W-:Y:S01]  /*70f0*/  FFMA R25, R41.reuse, R68, R25 ;  /* 0x0000004429197223 */ /* 0x040fe20000000019 */
[--C-:B------:R-:W-:Y:S02]  /*7100*/  HADD2.F32 R69, -RZ, R42.reuse.H0_H0 ;  /* 0x2000002aff457230 */ /* 0x100fe40000004100 */
[C---:B------:R-:W-:Y:S01]  /*7110*/  FFMA R26, R41.reuse, R65, R26 ;  /* 0x00000041291a7223 */ /* 0x040fe2000000001a */
[----:B------:R-:W-:Y:S02]  /*7120*/  HADD2.F32 R42, -RZ, R42.H1_H1 ;  /* 0x3000002aff2a7230 */ /* 0x000fe40000004100 */
[C---:B------:R-:W-:Y:S01]  /*7130*/  FMUL R30, R38.reuse, R34 ;  /* 0x00000022261e7220 */ /* 0x040fe20000400000 */
[----:B------:R-:W-:Y:S01]  /*7140*/  FFMA R31, R41, R70, R31 ;  /* 0x00000046291f7223 */ /* 0x000fe2000000001f */
[----:B------:R-:W-:Y:S01]  /*7150*/  FMUL R35, R38, R35 ;  /* 0x0000002326237220 */ /* 0x000fe20000400000 */
[----:B------:R-:W-:Y:S01]  /*7160*/  F2FP.SATFINITE.E5M2.F32.PACK_AB_MERGE_C R99, R19, R14, RZ ;  /* 0x0000000e1363723e */ /* 0x000fe200048060ff */
[C---:B------:R-:W-:Y:S01]  /*7170*/  FFMA R28, R41.reuse, R67, R28 ;  /* 0x00000043291c7223 */ /* 0x040fe2000000001c */
[C---:B------:R-:W-:Y:S01]  /*7180*/  FFMA R29, R41.reuse, R40, R29 ;  /* 0x00000028291d7223 */ /* 0x040fe2000000001d */
[C---:B------:R-:W-:Y:S01]  /*7190*/  FFMA R30, R41.reuse, R69, R30 ;  /* 0x00000045291e7223 */ /* 0x040fe2000000001e */
[----:B------:R-:W-:Y:S01]  /*71a0*/  FFMA R35, R41, R42, R35 ;  /* 0x0000002a29237223 */ /* 0x000fe20000000023 */
[----:B------:R-:W-:Y:S02]  /*71b0*/  F2FP.SATFINITE.E5M2.F32.PACK_AB_MERGE_C R98, R9, R8, R98 ;  /* 0x000000080962723e */ /* 0x000fe40004806062 */
[----:B------:R-:W-:Y:S02]  /*71c0*/  F2FP.SATFINITE.E5M2.F32.PACK_AB_MERGE_C R99, R13, R12, R99 ;  /* 0x0000000c0d63723e */ /* 0x000fe40004806063 */
[----:B------:R-:W-:Y:S02]  /*71d0*/  F2FP.SATFINITE.E5M2.F32.PACK_AB_MERGE_C R104, R23, R18, RZ ;  /* 0x000000121768723e */ /* 0x000fe400048060ff */
[----:B------:R-:W-:Y:S01]  /*71e0*/  F2FP.SATFINITE.E5M2.F32.PACK_AB_MERGE_C R105, R27, R22, RZ ;  /* 0x000000161b69723e */ /* 0x000fe200048060ff */
[----:B------:R1:W-:Y:S01]  /*71f0*/  STS.128 [R71+UR44+0x2200], R96 ;  /* 0x0022006047007988 */ /* 0x0003e20008000c2c */
[----:B------:R-:W-:Y:S02]  /*7200*/  F2FP.SATFINITE.E5M2.F32.PACK_AB_MERGE_C R110, R31, R26, RZ ;  /* 0x0000001a1f6e723e */ /* 0x000fe400048060ff */
[----:B------:R-:W-:Y:S02]  /*7210*/  F2FP.SATFINITE.E5M2.F32.PACK_AB_MERGE_C R111, R35, R30, RZ ;  /* 0x0000001e236f723e */ /* 0x000fe400048060ff */
[----:B------:R-:W-:Y:S02]  /*7220*/  F2FP.SATFINITE.E5M2.F32.PACK_AB_MERGE_C R104, R17, R16, R104 ;  /* 0x000000101168723e */ /* 0x000fe40004806068 */
[----:B------:R-:W-:Y:S02]  /*7230*/  F2FP.SATFINITE.E5M2.F32.PACK_AB_MERGE_C R105, R21, R20, R105 ;  /* 0x000000141569723e */ /* 0x000fe40004806069 */
[----:B------:R-:W-:Y:S02]  /*7240*/  F2FP.SATFINITE.E5M2.F32.PACK_AB_MERGE_C R106, R25, R24, R110 ;  /* 0x00000018196a723e */ /* 0x000fe4000480606e */
[----:B------:R-:W-:Y:S02]  /*7250*/  F2FP.SATFINITE.E5M2.F32.PACK_AB_MERGE_C R107, R29, R28, R111 ;  /* 0x0000001c1d6b723e */ /* 0x000fe4000480606f */
[----:B------:R-:W-:Y:S03]  /*7260*/  @P6 SHF.L.U32 R110, R89, 0x1f, RZ ;  /* 0x0000001f596e6819 */ /* 0x000fe600000006ff */
[----:B------:R1:W-:Y:S01]  /*7270*/  STS.128 [R101+0x2210], R104 ;  /* 0x0022106865007388 */ /* 0x0003e20000000c00 */
[----:B------:R-:W-:Y:S01]  /*7280*/  @!PT LDS RZ, [RZ] ;  /* 0x00000000fffff984 */ /* 0x000fe20000000800 */
[----:B------:R-:W-:Y:S01]  /*7290*/  @!PT LDS RZ, [RZ] ;  /* 0x00000000fffff984 */ /* 0x000fe20000000800 */
[----:B------:R-:W-:Y:S01]  /*72a0*/  @!PT LDS RZ, [RZ] ;  /* 0x00000000fffff984 */ /* 0x000fe20000000800 */
[----:B------:R-:W-:Y:S01]  /*72b0*/  @!PT LDS RZ, [RZ] ;  /* 0x00000000fffff984 */ /* 0x000fe20000000800 */
[----:B------:R2:W-:Y:S07]  /*72c0*/  MEMBAR.ALL.CTA ;  /* 0x0000000000007992 */ /* 0x0005ee0000008000 */
[----:B--2---:R-:W2:Y:S02]  /*72d0*/  FENCE.VIEW.ASYNC.S ;  /* 0x00000000000073c6 */ /* 0x004ea40000000000 */
[----:B--2---:R-:W-:Y:S06]  /*72e0*/  BAR.SYNC.DEFER_BLOCKING 0x1, 0x80 ;  /* 0x0042000000007b1d */ /* 0x004fec0000010000 */
[----:B------:R-:W-:Y:S05]  /*72f0*/  @P0 BRA `(.L_x_116) ;  /* 0x0000000000280947 */ /* 0x000fea0003800000 */
[----:B------:R-:W2:Y:S01]  /*7300*/  LDCU.64 UR6, c[0x0][0x348] ;  /* 0x00006900ff0677ac */ /* 0x000ea20008000a00 */
[----:B------:R-:W-:Y:S01]  /*7310*/  UIADD3 UR4, UPT, UPT, UR44, 0x2200, URZ ;  /* 0x000022002c047890 */ /* 0x000fe2000fffe0ff */
[----:B------:R-:W-:Y:S05]  /*7320*/  UMOV UR51, UR36 ;  /* 0x0000002400337c82 */ /* 0x000fea0008000000 */
[----:B------:R-:W-:Y:S04]  /*7330*/  MOV R94, UR4 ;  /* 0x00000004005e7c02 */ /* 0x000fe80008000f00 */
[----:B------:R-:W-:Y:S01]  /*7340*/  R2UR UR48, R94 ;  /* 0x000000005e3072ca */ /* 0x000fe200000e0000 */
[----:B--2---:R-:W-:Y:S04]  /*7350*/  UIADD3 UR4, UP0, UPT, UR6, 0x680, URZ ;  /* 0x0000068006047890 */ /* 0x004fe8000ff1e0ff */
[----:B------:R-:W-:Y:S09]  /*7360*/  UIADD3.X UR5, UPT, UPT, URZ, UR7, URZ, UP0, !UPT ;  /* 0x00000007ff057290 */ /* 0x000ff200087fe4ff */
[----:B------:R2:W-:Y:S01]  /*7370*/  UTMASTG.3D [UR48], [UR4] ;  /* 0x00000030040073b5 */ /* 0x0005e20008010000 */
[----:B------:R0:W-:Y:S01]  /*7380*/  UTMACMDFLUSH ;  /* 0x00000000000079b7 */ /* 0x0001e20000000000 */
[----:B--2---:R-:W-:Y:S04]  /*7390*/  DEPBAR.LE SB0, 0x1 ;  /* 0x000080400000791a */ /* 0x004fe80000000000 */
.L_x_116:
[----:B------:R-:W-:Y:S05]  /*73a0*/  BSYNC.RECONVERGENT B0 ;  /* 0x0000000000007941 */ /* 0x000fea0003800200 */
.L_x_115:
[----:B------:R-:W-:Y:S06]  /*73b0*/  BAR.SYNC.DEFER_BLOCKING 0x1, 0x80 ;  /* 0x0042000000007b1d */ /* 0x000fec0000010000 */
[----:B------:R-:W2:Y:S01]  /*73c0*/  @P6 SYNCS.PHASECHK.TRANS64.TRYWAIT P0, [R109+URZ+0x110], R110 ;  /* 0x0001106e6d0065a7 */ /* 0x000ea200080011ff */
[----:B------:R-:W-:Y:S01]  /*73d0*/  BSSY B1, `(.L_x_117) ;  /* 0x0000020000017945 */ /* 0x000fe20003800000 */
[----:B--2---:R-:W-:Y:S03]  /*73e0*/  @P6 SEL R102, RZ, 0x1, !P0 ;  /* 0x00000001ff666807 */ /* 0x004fe60004000000 */
[----:B------:R-:W-:Y:S05]  /*73f0*/  @!P6 BRA `(.L_x_118) ;  /* 0x000000000074e947 */ /* 0x000fea0003800000 */
[----:B------:R-:W-:Y:S01]  /*7400*/  ISETP.NE.AND P1, PT, R103, RZ, PT ;  /* 0x000000ff6700720c */ /* 0x000fe20003f25270 */
[----:B------:R-:W2:Y:S01]  /*7410*/  S2R R0, SR_CgaCtaId ;  /* 0x0000000000007919 */ /* 0x000ea20000008800 */
[----:B------:R-:W-:Y:S01]  /*7420*/  ISETP.NE.AND P0, PT, R102, RZ, PT ;  /* 0x000000ff6600720c */ /* 0x000fe20003f05270 */
[----:B------:R-:W-:Y:S10]  /*7430*/  BSSY B0, `(.L_x_119) ;  /* 0x0000008000007945 */ /* 0x000ff40003800000 */
[----:B------:R-:W-:Y:S05]  /*7440*/  @P1 IMAD R2, R90, 0x1000, R71 ;  /* 0x000010005a021824 */ /* 0x000fea00078e0247 */
[----:B------:R-:W-:Y:S05]  /*7450*/  @P1 IADD3 R3, PT, PT, R2, UR44, RZ ;  /* 0x0000002c02031c10 */ /* 0x000fea000fffe0ff */
[----:B------:R-:W-:Y:S01]  /*7460*/  @P1 IMAD.IADD R3, R3, 0x1, R108 ;  /* 0x0000000103031824 */ /* 0x000fe200078e026c */
[----:B------:R-:W-:Y:S06]  /*7470*/  @P0 BRA `(.L_x_120) ;  /* 0x00000000000c0947 */ /* 0x000fec0003800000 */
[----:B------:R-:W-:Y:S04]  /*7480*/  SHF.L.U32 R4, R89, 0x1f, RZ ;  /* 0x0000001f59047819 */ /* 0x000fe800000006ff */
[----:B------:R-:W3:Y:S02]  /*7490*/  SYNCS.PHASECHK.TRANS64.TRYWAIT P0, [R109+URZ+0x110], R4 ;  /* 0x000110046d0075a7 */ /* 0x000ee400080011ff */
[----:B---3--:R-:W-:Y:S05]  /*74a0*/  @!P0 BRA `(.L_x_121) ;  /* 0x0000001800e88947 */ /* 0x008fea0003800000 */
.L_x_120:
[----:B------:R-:W-:Y:S05]  /*74b0*/  BSYNC B0 ;  /* 0x0000000000007941 */ /* 0x000fea0003800000 */
.L_x_119:
[----:B------:R-:W-:Y:S01]  /*74c0*/  ISETP.NE.AND P0, PT, R103, RZ, PT ;  /* 0x000000ff6700720c */ /* 0x000fe20003f05270 */
[----:B---3--:R-:W-:Y:S02]  /*74d0*/  VIADD R109, R109, 0x120 ;  /* 0x000001206d6d7836 */ /* 0x008fe40000000000 */
[----:B------:R-:W-:Y:S03]  /*74e0*/  VIADD R90, R90, 0x1 ;  /* 0x000000015a5a7836 */ /* 0x000fe60000000000 */
[----:B--2---:R-:W-:Y:S07]  /*74f0*/  PRMT R0, R0, 0x654, R109 ;  /* 0x0000065400007816 */ /* 0x004fee000000006d */
[----:B------:R2:W3:Y:S04]  /*7500*/  @P0 LDS.128 R72, [R2+UR44+0x200] ;  /* 0x0002002c02480984 */ /* 0x0004e80008000c00 */
[----:B------:R2:W4:Y:S01]  /*7510*/  @P0 LDS.128 R76, [R3+0x210] ;  /* 0x00021000034c0984 */ /* 0x0005220000000c00 */
        /* <DEDUP_REMOVED lines=10> */
[----:B--23--:R-:W-:Y:S02]  /*75c0*/  LOP3.LUT R89, R89, R0, RZ, 0x3c, !PT ;  /* 0x0000000059597212 */ /* 0x00cfe400078e3cff */
.L_x_118:
[----:B------:R-:W-:Y:S05]  /*75d0*/  BSYNC B1 ;  /* 0x0000000000017941 */ /* 0x000fea0003800000 */
.L_x_117:
[----:B------:R-:W-:Y:S05]  /*75e0*/  VIADD R0, R39, 0x40 ;  /* 0x0000004027007836 */ /* 0x000fea0000000000 */
[----:B------:R-:W-:Y:S04]  /*75f0*/  SHF.R.U32.HI R0, RZ, 0x15, R0 ;  /* 0x00000015ff007819 */ /* 0x000fe80000011600 */
[----:B------:R-:W-:Y:S11]  /*7600*/  LOP3.LUT P0, RZ, R0, 0x3, R85, 0x48, !PT ;  /* 0x0000000300ff7812 */ /* 0x000ff60007804855 */
[----:B------:R-:W-:Y:S02]  /*7610*/  @!UPT UIADD3 URZ, UPT, UPT, URZ, URZ, URZ ;  /* 0x000000fffffff290 */ /* 0x000fe4000fffe0ff */
[----:B------:R-:W-:Y:S05]  /*7620*/  @!P0 BRA `(.L_x_122) ;  /* 0x0000000000408947 */ /* 0x000fea0003800000 */
[----:B------:R-:W2:Y:S01]  /*7630*/  LDCU.64 UR8, c[0x4][0x70] ;  /* 0x01000e00ff0877ac */ /* 0x000ea20008000a00 */
[----:B------:R-:W-:Y:S01]  /*7640*/  MOV R3, 0x0 ;  /* 0x0000000000037802 */ /* 0x000fe20000000f00 */
[----:B------:R-:W-:Y:S02]  /*7650*/  HFMA2 R12, -RZ, RZ, 0, 5.9604644775390625e-08 ;  /* 0x00000001ff0c7431 */ /* 0x000fe400000001ff */
[----:B------:R-:W-:Y:S02]  /*7660*/  IMAD.MOV.U32 R8, RZ, RZ, 0x192 ;  /* 0x00000192ff087424 */ /* 0x000fe400078e00ff */
[----:B------:R-:W-:Y:S01]  /*7670*/  IMAD.MOV.U32 R13, RZ, RZ, RZ ;  /* 0x000000ffff0d7224 */ /* 0x000fe200078e00ff */
[----:B------:R-:W3:Y:S01]  /*7680*/  LDCU.64 UR6, c[0x4][0x78] ;  /* 0x01000f00ff0677ac */ /* 0x000ee20008000a00 */
[----:B------:R-:W1:Y:S01]  /*7690*/  LDC.64 R2, c[0x4][R3] ;  /* 0x0100000003027b82 */ /* 0x000e620000000a00 */
[----:B------:R-:W5:Y:S01]  /*76a0*/  LDCU.64 UR4, c[0x4][0x10] ;  /* 0x01000200ff0477ac */ /* 0x000f620008000a00 */
[----:B--2---:R-:W-:Y:S01]  /*76b0*/  MOV R5, UR9 ;  /* 0x0000000900057c02 */ /* 0x004fe20008000f00 */
[----:B------:R-:W-:Y:S01]  /*76c0*/  IMAD.U32 R4, RZ, RZ, UR8 ;  /* 0x00000008ff047e24 */ /* 0x000fe2000f8e00ff */
[----:B---3--:R-:W-:Y:S01]  /*76d0*/  MOV R7, UR7 ;  /* 0x0000000700077c02 */ /* 0x008fe20008000f00 */
[----:B------:R-:W-:Y:S01]  /*76e0*/  IMAD.U32 R6, RZ, RZ, UR6 ;  /* 0x00000006ff067e24 */ /* 0x000fe2000f8e00ff */
[----:B-----5:R-:W-:Y:S01]  /*76f0*/  MOV R11, UR5 ;  /* 0x00000005000b7c02 */ /* 0x020fe20008000f00 */
[----:B------:R-:W-:Y:S02]  /*7700*/  IMAD.U32 R10, RZ, RZ, UR4 ;  /* 0x00000004ff0a7e24 */ /* 0x000fe4000f8e00ff */
[----:B------:R-:W-:Y:S07]  /*7710*/  LEPC R20, `(.L_x_122) ;  /* 0x000000001014794e */ /* 0x000fee0000000000 */
[----:B-1--4-:R-:W-:Y:S05]  /*7720*/  CALL.ABS.NOINC R2 ;  /* 0x0000000002007343 */ /* 0x012fea0003c00000 */
.L_x_122:
[----:B------:R-:W-:Y:S01]  /*7730*/  ISETP.NE.AND P0, PT, R95, RZ, PT ;  /* 0x000000ff5f00720c */ /* 0x000fe20003f05270 */
[----:B------:R-:W-:Y:S05]  /*7740*/  WARPSYNC.ALL ;  /* 0x0000000000007948 */ /* 0x000fea0003800000 */
[----:B------:R-:W-:Y:S01]  /*7750*/  R2UR UR4, R39 ;  /* 0x00000000270472ca */ /* 0x000fe200000e0000 */
[----:B------:R-:W2:Y:S01]  /*7760*/  S2UR UR6, SR_CgaCtaId ;  /* 0x00000000000679c3 */ /* 0x000ea20000008800 */
[-C--:B------:R-:W-:Y:S01]  /*7770*/  F2FP.F16.E5M2.UNPACK_B R42, R72.reuse ;  /* 0x00000048ff2a723e */ /* 0x080fe200020004ff */
[----:B------:R-:W-:Y:S01]  /*7780*/  BSSY.RECONVERGENT B0, `(.L_x_123) ;  /* 0x000009c000007945 */ /* 0x000fe20003800200 */
[----:B------:R-:W-:Y:S02]  /*7790*/  F2FP.F16.E5M2.UNPACK_B R72, R72.H1 ;  /* 0x00000048ff48723e */ /* 0x000fe400030004ff */
[-C--:B------:R-:W-:Y:S01]  /*77a0*/  F2FP.F16.E5M2.UNPACK_B R46, R73.reuse ;  /* 0x00000049ff2e723e */ /* 0x080fe200020004ff */
[--C-:B------:R-:W-:Y:S01]  /*77b0*/  HADD2.F32 R40, -RZ, R42.reuse.H0_H0 ;  /* 0x2000002aff287230 */ /* 0x100fe20000004100 */
[----:B------:R-:W-:Y:S01]  /*77c0*/  F2FP.F16.E5M2.UNPACK_B R73, R73.H1 ;  /* 0x00000049ff49723e */ /* 0x000fe200030004ff */
[----:B------:R-:W-:Y:S01]  /*77d0*/  HADD2.F32 R42, -RZ, R42.H1_H1 ;  /* 0x3000002aff2a7230 */ /* 0x000fe20000004100 */
[-C--:B------:R-:W-:Y:S01]  /*77e0*/  F2FP.F16.E5M2.UNPACK_B R50, R74.reuse ;  /* 0x0000004aff32723e */ /* 0x080fe200020004ff */
[----:B------:R-:W-:Y:S01]  /*77f0*/  HADD2.F32 R43, -RZ, R72.H0_H0 ;  /* 0x20000048ff2b7230 */ /* 0x000fe20000004100 */
[----:B------:R-:W-:Y:S01]  /*7800*/  F2FP.F16.E5M2.UNPACK_B R74, R74.H1 ;  /* 0x0000004aff4a723e */ /* 0x000fe200030004ff */
[----:B------:R-:W-:Y:S01]  /*7810*/  LDTM.16dp32bit_t0_t15.x32 R4, tmem[UR4+0x40] ;  /* 0x00004004000479ee */ /* 0x000fe20008a80000 */
[----:B------:R-:W3:Y:S01]  /*7820*/  LDTM.16dp32bit_t16_t31.x32 R4, tmem[UR4+0x60] ;  /* 0x00006004000479ee */ /* 0x000ee20008aa0000 */
[----:B------:R-:W-:Y:S01]  /*7830*/  NOP ;  /* 0x0000000000007918 */ /* 0x000fe20000000000 */
[--C-:B------:R-:W-:Y:S01]  /*7840*/  HADD2.F32 R45, -RZ, R46.reuse.H0_H0 ;  /* 0x2000002eff2d7230 */ /* 0x100fe20000004100 */
[----:B------:R-:W-:Y:S01]  /*7850*/  R2UR UR5, R100 ;  /* 0x00000000640572ca */ /* 0x000fe200000e0000 */
[----:B------:R-:W-:Y:S01]  /*7860*/  HADD2.F32 R46, -RZ, R46.H1_H1 ;  /* 0x3000002eff2e7230 */ /* 0x000fe20000004100 */
[----:B------:R-:W-:Y:S01]  /*7870*/  F2FP.F16.E5M2.UNPACK_B R54, R75 ;  /* 0x0000004bff36723e */ /* 0x000fe200020004ff */
[--C-:B------:R-:W-:Y:S01]  /*7880*/  HADD2.F32 R49, -RZ, R50.reuse.H0_H0 ;  /* 0x20000032ff317230 */ /* 0x100fe20000004100 */
[----:B----4-:R-:W-:Y:S01]  /*7890*/  F2FP.F16.E5M2.UNPACK_B R58, R76 ;  /* 0x0000004cff3a723e */ /* 0x010fe200020004ff */
[----:B------:R-:W-:Y:S01]  /*78a0*/  HADD2.F32 R50, -RZ, R50.H1_H1 ;  /* 0x30000032ff327230 */ /* 0x000fe20000004100 */
[----:B------:R-:W-:Y:S01]  /*78b0*/  F2FP.F16.E5M2.UNPACK_B R62, R77 ;  /* 0x0000004dff3e723e */ /* 0x000fe200020004ff */
[--C-:B------:R-:W-:Y:S01]  /*78c0*/  HADD2.F32 R53, -RZ, R54.reuse.H0_H0 ;  /* 0x20000036ff357230 */ /* 0x100fe20000004100 */
[----:B------:R-:W-:Y:S01]  /*78d0*/  F2FP.F16.E5M2.UNPACK_B R66, R78 ;  /* 0x0000004eff42723e */ /* 0x000fe200020004ff */
[----:B------:R-:W-:Y:S01]  /*78e0*/  HADD2.F32 R54, -RZ, R54.H1_H1 ;  /* 0x30000036ff367230 */ /* 0x000fe20000004100 */
[----:B------:R-:W-:Y:S01]  /*78f0*/  F2FP.F16.E5M2.UNPACK_B R69, R79 ;  /* 0x0000004fff45723e */ /* 0x000fe200020004ff */
[--C-:B------:R-:W-:Y:S01]  /*7900*/  HADD2.F32 R57, -RZ, R58.reuse.H0_H0 ;  /* 0x2000003aff397230 */ /* 0x100fe20000004100 */
[----:B------:R-:W-:Y:S01]  /*7910*/  F2FP.F16.E5M2.UNPACK_B R75, R75.H1 ;  /* 0x0000004bff4b723e */ /* 0x000fe200030004ff */
[----:B------:R-:W-:Y:S01]  /*7920*/  UIADD3 UR4, UPT, UPT, UR5, 0x180, URZ ;  /* 0x0000018005047890 */ /* 0x000fe2000fffe0ff */
[----:B------:R-:W-:Y:S01]  /*7930*/  HADD2.F32 R59, -RZ, R58.H1_H1 ;  /* 0x3000003aff3b7230 */ /* 0x000fe20000004100 */
[----:B------:R-:W-:Y:S01]  /*7940*/  F2FP.F16.E5M2.UNPACK_B R76, R76.H1 ;  /* 0x0000004cff4c723e */ /* 0x000fe200030004ff */
[--C-:B------:R-:W-:Y:S01]  /*7950*/  HADD2.F32 R61, -RZ, R62.reuse.H0_H0 ;  /* 0x2000003eff3d7230 */ /* 0x100fe20000004100 */
[----:B------:R-:W-:Y:S01]  /*7960*/  F2FP.F16.E5M2.UNPACK_B R77, R77.H1 ;  /* 0x0000004dff4d723e */ /* 0x000fe200030004ff */
[----:B------:R-:W-:Y:S01]  /*7970*/  HADD2.F32 R62, -RZ, R62.H1_H1 ;  /* 0x3000003eff3e7230 */ /* 0x000fe20000004100 */
[----:B------:R-:W-:Y:S01]  /*7980*/  F2FP.F16.E5M2.UNPACK_B R78, R78.H1 ;  /* 0x0000004eff4e723e */ /* 0x000fe200030004ff */
[--C-:B------:R-:W-:Y:S01]  /*7990*/  HADD2.F32 R65, -RZ, R66.reuse.H0_H0 ;  /* 0x20000042ff417230 */ /* 0x100fe20000004100 */
[----:B--2---:R-:W-:Y:S01]  /*79a0*/  UPRMT UR4, UR6, 0x654, UR4 ;  /* 0x0000065406047896 */ /* 0x004fe20008000004 */
        /* <DEDUP_REMOVED lines=8> */
[----:B------:R-:W-:Y:S01]  /*7a30*/  SYNCS.ARRIVE.TRANS64.RED.A1T0 RZ, [UR4], RZ ;  /* 0x000000ffffff79a7 */ /* 0x000fe20008100404 */
        /* <DEDUP_REMOVED lines=15> */
[--C-:B------:R-:W-:Y:S02]  /*7b30*/  HADD2.F32 R47, -RZ, R73.reuse.H0_H0 ;  /* 0x20000049ff2f7230 */ /* 0x100fe40000004100 */
[C---:B------:R-:W-:Y:S01]  /*7b40*/  FMUL R10, R38.reuse, R10 ;  /* 0x0000000a260a7220 */ /* 0x040fe20000400000 */
[C---:B------:R-:W-:Y:S01]  /*7b50*/  FFMA R6, R41.reuse, R43, R6 ;  /* 0x0000002b29067223 */ /* 0x040fe20000000006 */
[----:B------:R-:W-:Y:S02]  /*7b60*/  HADD2.F32 R48, -RZ, R73.H1_H1 ;  /* 0x30000049ff307230 */ /* 0x000fe40000004100 */
[C---:B------:R-:W-:Y:S01]  /*7b70*/  FFMA R7, R41.reuse, R44, R7 ;  /* 0x0000002c29077223 */ /* 0x040fe20000000007 */
[C---:B------:R-:W-:Y:S01]  /*7b80*/  FFMA R8, R41.reuse, R45, R8 ;  /* 0x0000002d29087223 */ /* 0x040fe20000000008 */
[C---:B------:R-:W-:Y:S01]  /*7b90*/  FFMA R9, R41.reuse, R46, R9 ;  /* 0x0000002e29097223 */ /* 0x040fe20000000009 */
[----:B------:R-:W-:Y:S01]  /*7ba0*/  FFMA R10, R41, R47, R10 ;  /* 0x0000002f290a7223 */ /* 0x000fe2000000000a */
[----:B------:R-:W-:Y:S01]  /*7bb0*/  HADD2.F32 R43, -RZ, R69.H0_H0 ;  /* 0x20000045ff2b7230 */ /* 0x000fe20000004100 */
[----:B-1----:R-:W-:Y:S01]  /*7bc0*/  F2FP.SATFINITE.E5M2.F32.PACK_AB_MERGE_C R96, R7, R6, RZ ;  /* 0x000000060760723e */ /* 0x002fe200048060ff */
[C---:B------:R-:W-:Y:S01]  /*7bd0*/  FMUL R11, R38.reuse, R11 ;  /* 0x0000000b260b7220 */ /* 0x040fe20000400000 */
[--C-:B------:R-:W-:Y:S02]  /*7be0*/  HADD2.F32 R51, -RZ, R74.reuse.H0_H0 ;  /* 0x2000004aff337230 */ /* 0x100fe40000004100 */
[C---:B------:R-:W-:Y:S01]  /*7bf0*/  FMUL R14, R38.reuse, R14 ;  /* 0x0000000e260e7220 */ /* 0x040fe20000400000 */
[----:B------:R-:W-:Y:S01]  /*7c00*/  HADD2.F32 R52, -RZ, R74.H1_H1 ;  /* 0x3000004aff347230 */ /* 0x000fe20000004100 */
[----:B------:R-:W-:Y:S01]  /*7c10*/  F2FP.SATFINITE.E5M2.F32.PACK_AB_MERGE_C R96, R5, R4, R96 ;  /* 0x000000040560723e */ /* 0x000fe20004806060 */
[C---:B------:R-:W-:Y:S01]  /*7c20*/  FFMA R11, R41.reuse, R48, R11 ;  /* 0x00000030290b7223 */ /* 0x040fe2000000000b */
[C---:B------:R-:W-:Y:S01]  /*7c30*/  FFMA R12, R41.reuse, R49, R12 ;  /* 0x00000031290c7223 */ /* 0x040fe2000000000c */
[C---:B------:R-:W-:Y:S01]  /*7c40*/  FFMA R13, R41.reuse, R50, R13 ;  /* 0x00000032290d7223 */ /* 0x040fe2000000000d */
[----:B------:R-:W-:Y:S01]  /*7c50*/  FFMA R14, R41, R51, R14 ;  /* 0x00000033290e7223 */ /* 0x000fe2000000000e */
[C---:B------:R-:W-:Y:S01]  /*7c60*/  FMUL R15, R38.reuse, R15 ;  /* 0x0000000f260f7220 */ /* 0x040fe20000400000 */
[----:B------:R-:W-:Y:S01]  /*7c70*/  F2FP.F16.E5M2.UNPACK_B R79, R79.H1 ;  /* 0x0000004fff4f723e */ /* 0x000fe200030004ff */
[--C-:B------:R-:W-:Y:S01]  /*7c80*/  HADD2.F32 R55, -RZ, R75.reuse.H0_H0 ;  /* 0x2000004bff377230 */ /* 0x100fe20000004100 */
[----:B------:R-:W-:Y:S01]  /*7c90*/  F2FP.SATFINITE.E5M2.F32.PACK_AB_MERGE_C R97, R11, R10, RZ ;  /* 0x0000000a0b61723e */ /* 0x000fe200048060ff */
[C---:B------:R-:W-:Y:S01]  /*7ca0*/  FFMA R15, R41.reuse, R52, R15 ;  /* 0x00000034290f7223 */ /* 0x040fe2000000000f */
[C---:B------:R-:W-:Y:S01]  /*7cb0*/  FFMA R16, R41.reuse, R53, R16 ;  /* 0x0000003529107223 */ /* 0x040fe20000000010 */
[----:B------:R-:W-:Y:S01]  /*7cc0*/  FFMA R17, R41, R54, R17 ;  /* 0x0000003629117223 */ /* 0x000fe20000000011 */
[----:B------:R-:W-:Y:S01]  /*7cd0*/  F2FP.SATFINITE.E5M2.F32.PACK_AB_MERGE_C R97, R9, R8, R97 ;  /* 0x000000080961723e */ /* 0x000fe20004806061 */
[----:B------:R-:W-:Y:S01]  /*7ce0*/  HADD2.F32 R56, -RZ, R75.H1_H1 ;  /* 0x3000004bff387230 */ /* 0x000fe20000004100 */
[----:B------:R-:W-:Y:S01]  /*7cf0*/  F2FP.SATFINITE.E5M2.F32.PACK_AB_MERGE_C R98, R15, R14, RZ ;  /* 0x0000000e0f62723e */ /* 0x000fe200048060ff */
[C---:B------:R-:W-:Y:S01]  /*7d00*/  FMUL R18, R38.reuse, R18 ;  /* 0x0000001226127220 */ /* 0x040fe20000400000 */
[C---:B------:R-:W-:Y:S01]  /*7d10*/  FMUL R19, R38.reuse, R19 ;  /* 0x0000001326137220 */ /* 0x040fe20000400000 */
[--C-:B------:R-:W-:Y:S02]  /*7d20*/  HADD2.F32 R58, -RZ, R76.reuse.H0_H0 ;  /* 0x2000004cff3a7230 */ /* 0x100fe40000004100 */
[C---:B------:R-:W-:Y:S01]  /*7d30*/  FMUL R3, R38.reuse, R22 ;  /* 0x0000001626037220 */ /* 0x040fe20000400000 */
[C---:B------:R-:W-:Y:S01]  /*7d40*/  FFMA R18, R41.reuse, R55, R18 ;  /* 0x0000003729127223 */ /* 0x040fe20000000012 */
[----:B------:R-:W-:Y:S02]  /*7d50*/  HADD2.F32 R60, -RZ, R76.H1_H1 ;  /* 0x3000004cff3c7230 */ /* 0x000fe40000004100 */
        /* <DEDUP_REMOVED lines=42> */
[----:B------:R-:W-:Y:S03]  /*8000*/  IADD3 R70, PT, PT, R36, 0x1, RZ ;  /* 0x0000000124467810 */ /* 0x000fe60007ffe0ff */
        /* <DEDUP_REMOVED lines=10> */
[----:B------:R-:W-:Y:S02]  /*80b0*/  UIADD3 UR9, UPT, UPT, UR49, 0x40, URZ ;  /* 0x0000004031097890 */ /* 0x000fe4000fffe0ff */
[----:B------:R-:W-:Y:S01]  /*80c0*/  UIADD3 UR8, UPT, UPT, UR44, 0x3200, URZ ;  /* 0x000032002c087890 */ /* 0x000fe2000fffe0ff */
[----:B------:R-:W-:Y:S01]  /*80d0*/  UMOV UR10, UR50 ;  /* 0x00000032000a7c82 */ /* 0x000fe20008000000 */
[----:B------:R-:W-:Y:S01]  /*80e0*/  UMOV UR11, UR36 ;  /* 0x00000024000b7c82 */ /* 0x000fe20008000000 */
[----:B--2---:R-:W-:Y:S04]  /*80f0*/  UIADD3 UR4, UP0, UPT, UR6, 0x680, URZ ;  /* 0x0000068006047890 */ /* 0x004fe8000ff1e0ff */
[----:B------:R-:W-:Y:S09]  /*8100*/  UIADD3.X UR5, UPT, UPT, URZ, UR7, URZ, UP0, !UPT ;  /* 0x00000007ff057290 */ /* 0x000ff200087fe4ff */
[----:B------:R2:W-:Y:S01]  /*8110*/  UTMASTG.3D [UR8], [UR4] ;  /* 0x00000008040073b5 */ /* 0x0005e20008010000 */
[----:B------:R0:W-:Y:S01]  /*8120*/  UTMACMDFLUSH ;  /* 0x00000000000079b7 */ /* 0x0001e20000000000 */
[----:B--2---:R-:W-:Y:S04]  /*8130*/  DEPBAR.LE SB0, 0x1 ;  /* 0x000080400000791a */ /* 0x004fe80000000000 */
.L_x_124:
[----:B------:R-:W-:Y:S05]  /*8140*/  BSYNC.RECONVERGENT B0 ;  /* 0x0000000000007941 */ /* 0x000fea0003800200 */
.L_x_123:
[----:B------:R-:W-:Y:S01]  /*8150*/  BAR.SYNC.DEFER_BLOCKING 0x1, 0x80 ;  /* 0x0042000000007b1d */ /* 0x000fe20000010000 */
[----:B------:R-:W-:Y:S01]  /*8160*/  ISETP.NE.AND P0, PT, R87, 0x2, PT ;  /* 0x000000025700780c */ /* 0x000fe20003f05270 */
[----:B------:R-:W-:Y:S01]  /*8170*/  UISETP.NE.AND UP0, UPT, UR45, URZ, UPT ;  /* 0x000000ff2d00728c */ /* 0x000fe2000bf05270 */
[----:B------:R-:W-:Y:S01]  /*8180*/  ISETP.NE.AND P1, PT, R70, 0x4, PT ;  /* 0x000000044600780c */ /* 0x000fe20003f25270 */
[----:B------:R-:W-:Y:S01]  /*8190*/  UIADD3 UR30, UPT, UPT, UR37, UR62, URZ ;  /* 0x0000003e251e7290 */ /* 0x000fe2000fffe0ff */
[----:B------:R-:W-:Y:S01]  /*81a0*/  SEL R0, RZ, 0x1, P0 ;  /* 0x00000001ff007807 */ /* 0x000fe20000000000 */
[----:B------:R-:W-:Y:S01]  /*81b0*/  UIADD3 UR20, UPT, UPT, UR38, UR59, URZ ;  /* 0x0000003b26147290 */ /* 0x000fe2000fffe0ff */
[----:B------:R-:W-:Y:S02]  /*81c0*/  SEL R3, RZ, 0x1, P1 ;  /* 0x00000001ff037807 */ /* 0x000fe40000800000 */
[----:B------:R-:W-:Y:S02]  /*81d0*/  LOP3.LUT R91, R91, R0, RZ, 0x3c, !PT ;  /* 0x000000005b5b7212 */ /* 0x000fe400078e3cff */
[----:B------:R-:W-:Y:S02]  /*81e0*/  LOP3.LUT R92, R92, R3, RZ, 0x3c, !PT ;  /* 0x000000035c5c7212 */ /* 0x000fe400078e3cff */
[----:B------:R-:W-:Y:S02]  /*81f0*/  SEL R87, R87, RZ, P0 ;  /* 0x000000ff57577207 */ /* 0x000fe40000000000 */
[----:B------:R-:W-:Y:S01]  /*8200*/  SEL R36, R70, RZ, P1 ;  /* 0x000000ff46247207 */ /* 0x000fe20000800000 */
[----:B------:R-:W-:Y:S01]  /*8210*/  UMOV UR36, UR58 ;  /* 0x0000003a00247c82 */ /* 0x000fe20008000000 */
[----:B------:R-:W-:Y:S05]  /*8220*/  BRA.U UP0, `(.L_x_125) ;  /* 0xffffffd500987547 */ /* 0x000fea000b83ffff */
[----:B------:R-:W-:Y:S05]  /*8230*/  EXIT ;  /* 0x000000000000794d */ /* 0x000fea0003800000 */
.L_x_25:
[----:B-1----:R1:W3:Y:S02]  /*8240*/  SYNCS.PHASECHK.TRANS64.TRYWAIT P0, [R0+URZ+0x1b0], R3 ;  /* 0x0001b003000075a7 */ /* 0x0022e400080011ff */
[----:B---3--:R-:W-:Y:S05]  /*8250*/  @!P0 NANOSLEEP.SYNCS 0x989680 ;  /* 0x009896800000895d */ /* 0x008fea0003900000 */
[----:B------:R-:W3:Y:S02]  /*8260*/  @!P0 SYNCS.PHASECHK.TRANS64 P0, [R0+URZ+0x1b0], R3 ;  /* 0x0001b003000085a7 */ /* 0x000ee400080010ff */
[----:B---3--:R-:W-:Y:S05]  /*8270*/  @!P0 BRA `(.L_x_25) ;  /* 0xfffffffc00f08947 */ /* 0x008fea000383ffff */
[----:B------:R-:W-:Y:S05]  /*8280*/  BRA `(.L_x_126) ;  /* 0xffffff9800347947 */ /* 0x000fea000383ffff */
.L_x_28:
[----:B-1----:R-:W-:-:S07]  /*8290*/  MOV R0, UR33 ;  /* 0x0000002100007c02 */ /* 0x002fce0008000f00 */
.L_x_127:
[----:B-1----:R1:W3:Y:S02]  /*82a0*/  SYNCS.PHASECHK.TRANS64.TRYWAIT P0, [R0+URZ+0x88], R3 ;  /* 0x00008803000075a7 */ /* 0x0022e400080011ff */
[----:B---3--:R-:W-:Y:S05]  /*82b0*/  @!P0 NANOSLEEP.SYNCS 0x989680 ;  /* 0x009896800000895d */ /* 0x008fea0003900000 */
[----:B------:R-:W3:Y:S02]  /*82c0*/  @!P0 SYNCS.PHASECHK.TRANS64 P0, [R0+URZ+0x88], R3 ;  /* 0x00008803000085a7 */ /* 0x000ee400080010ff */
[----:B---3--:R-:W-:Y:S05]  /*82d0*/  @!P0 BRA `(.L_x_127) ;  /* 0xfffffffc00f08947 */ /* 0x008fea000383ffff */
[----:B------:R-:W-:Y:S05]  /*82e0*/  BRA `(.L_x_27) ;  /* 0xffffff9800747947 */ /* 0x000fea000383ffff */
.L_x_35:
[----:B-1----:R-:W-:-:S07]  /*82f0*/  MOV R0, UR9 ;  /* 0x0000000900007c02 */ /* 0x002fce0008000f00 */
.L_x_128:
[----:B-1----:R1:W3:Y:S02]  /*8300*/  SYNCS.PHASECHK.TRANS64.TRYWAIT P0, [R0+URZ+0x88], R3 ;  /* 0x00008803000075a7 */ /* 0x0022e400080011ff */
[----:B---3--:R-:W-:Y:S05]  /*8310*/  @!P0 NANOSLEEP.SYNCS 0x989680 ;  /* 0x009896800000895d */ /* 0x008fea0003900000 */
[----:B------:R-:W3:Y:S02]  /*8320*/  @!P0 SYNCS.PHASECHK.TRANS64 P0, [R0+URZ+0x88], R3 ;  /* 0x00008803000085a7 */ /* 0x000ee400080010ff */
[----:B---3--:R-:W-:Y:S05]  /*8330*/  @!P0 BRA `(.L_x_128) ;  /* 0xfffffffc00f08947 */ /* 0x008fea000383ffff */
[----:B------:R-:W-:Y:S05]  /*8340*/  BRA `(.L_x_34) ;  /* 0xffffff9c00307947 */ /* 0x000fea000383ffff */
.L_x_40:
[----:B-1----:R1:W3:Y:S02]  /*8350*/  SYNCS.PHASECHK.TRANS64.TRYWAIT P0, [R3+URZ+0x140], R0 ;  /* 0x00014000030075a7 */ /* 0x0022e400080011ff */
[----:B---3--:R-:W-:Y:S05]  /*8360*/  @!P0 NANOSLEEP.SYNCS 0x989680 ;  /* 0x009896800000895d */ /* 0x008fea0003900000 */
[----:B------:R-:W3:Y:S02]  /*8370*/  @!P0 SYNCS.PHASECHK.TRANS64 P0, [R3+URZ+0x140], R0 ;  /* 0x00014000030085a7 */ /* 0x000ee400080010ff */
[----:B---3--:R-:W-:Y:S05]  /*8380*/  @!P0 BRA `(.L_x_40) ;  /* 0xfffffffc00f08947 */ /* 0x008fea000383ffff */
[----:B------:R-:W-:Y:S05]  /*8390*/  BRA `(.L_x_129) ;  /* 0xffffff9c00d07947 */ /* 0x000fea000383ffff */
.L_x_44:
[----:B-1----:R-:W-:-:S07]  /*83a0*/  MOV R0, UR4 ;  /* 0x0000000400007c02 */ /* 0x002fce0008000f00 */
.L_x_130:
[----:B-1----:R1:W3:Y:S02]  /*83b0*/  SYNCS.PHASECHK.TRANS64.TRYWAIT P0, [R0+URZ], R3 ;  /* 0x00000003000075a7 */ /* 0x0022e400080011ff */
[----:B---3--:R-:W-:Y:S05]  /*83c0*/  @!P0 NANOSLEEP.SYNCS 0x989680 ;  /* 0x009896800000895d */ /* 0x008fea0003900000 */
[----:B------:R-:W3:Y:S02]  /*83d0*/  @!P0 SYNCS.PHASECHK.TRANS64 P0, [R0+URZ], R3 ;  /* 0x00000003000085a7 */ /* 0x000ee400080010ff */
[----:B---3--:R-:W-:Y:S05]  /*83e0*/  @!P0 BRA `(.L_x_130) ;  /* 0xfffffffc00f08947 */ /* 0x008fea000383ffff */
[----:B------:R-:W-:Y:S05]  /*83f0*/  BRA `(.L_x_131) ;  /* 0xffffffa400747947 */ /* 0x000fea000383ffff */
.L_x_45:
[----:B------:R-:W-:-:S07]  /*8400*/  MOV R0, UR5 ;  /* 0x0000000500007c02 */ /* 0x000fce0008000f00 */
.L_x_132:
[----:B-1----:R1:W3:Y:S02]  /*8410*/  SYNCS.PHASECHK.TRANS64.TRYWAIT P0, [R0+URZ], R3 ;  /* 0x00000003000075a7 */ /* 0x0022e400080011ff */
[----:B---3--:R-:W-:Y:S05]  /*8420*/  @!P0 NANOSLEEP.SYNCS 0x989680 ;  /* 0x009896800000895d */ /* 0x008fea0003900000 */
[----:B------:R-:W3:Y:S02]  /*8430*/  @!P0 SYNCS.PHASECHK.TRANS64 P0, [R0+URZ], R3 ;  /* 0x00000003000085a7 */ /* 0x000ee400080010ff */
[----:B---3--:R-:W-:Y:S05]  /*8440*/  @!P0 BRA `(.L_x_132) ;  /* 0xfffffffc00f08947 */ /* 0x008fea000383ffff */
[----:B------:R-:W-:Y:S05]  /*8450*/  BRA `(.L_x_133) ;  /* 0xffffffa400807947 */ /* 0x000fea000383ffff */
.L_x_46:
[----:B------:R-:W-:-:S07]  /*8460*/  MOV R0, UR5 ;  /* 0x0000000500007c02 */ /* 0x000fce0008000f00 */
.L_x_134:
[----:B-1----:R1:W3:Y:S02]  /*8470*/  SYNCS.PHASECHK.TRANS64.TRYWAIT P0, [R0+URZ], R3 ;  /* 0x00000003000075a7 */ /* 0x0022e400080011ff */
[----:B---3--:R-:W-:Y:S05]  /*8480*/  @!P0 NANOSLEEP.SYNCS 0x989680 ;  /* 0x009896800000895d */ /* 0x008fea0003900000 */
[----:B------:R-:W3:Y:S02]  /*8490*/  @!P0 SYNCS.PHASECHK.TRANS64 P0, [R0+URZ], R3 ;  /* 0x00000003000085a7 */ /* 0x000ee400080010ff */
[----:B---3--:R-:W-:Y:S05]  /*84a0*/  @!P0 BRA `(.L_x_134) ;  /* 0xfffffffc00f08947 */ /* 0x008fea000383ffff */
[----:B------:R-:W-:Y:S05]  /*84b0*/  BRA `(.L_x_135) ;  /* 0xffffffa4008c7947 */ /* 0x000fea000383ffff */
.L_x_47:
[----:B------:R-:W-:-:S07]  /*84c0*/  MOV R0, UR5 ;  /* 0x0000000500007c02 */ /* 0x000fce0008000f00 */
.L_x_136:
[----:B-1----:R1:W3:Y:S02]  /*84d0*/  SYNCS.PHASECHK.TRANS64.TRYWAIT P0, [R0+URZ], R3 ;  /* 0x00000003000075a7 */ /* 0x0022e400080011ff */
[----:B---3--:R-:W-:Y:S05]  /*84e0*/  @!P0 NANOSLEEP.SYNCS 0x989680 ;  /* 0x009896800000895d */ /* 0x008fea0003900000 */
[----:B------:R-:W3:Y:S02]  /*84f0*/  @!P0 SYNCS.PHASECHK.TRANS64 P0, [R0+URZ], R3 ;  /* 0x00000003000085a7 */ /* 0x000ee400080010ff */
[----:B---3--:R-:W-:Y:S05]  /*8500*/  @!P0 BRA `(.L_x_136) ;  /* 0xfffffffc00f08947 */ /* 0x008fea000383ffff */
[----:B------:R-:W-:Y:S05]  /*8510*/  BRA `(.L_x_137) ;  /* 0xffffffa400987947 */ /* 0x000fea000383ffff */
.L_x_48:
[----:B------:R-:W-:-:S07]  /*8520*/  MOV R0, UR5 ;  /* 0x0000000500007c02 */ /* 0x000fce0008000f00 */
.L_x_138:
[----:B-1----:R1:W3:Y:S02]  /*8530*/  SYNCS.PHASECHK.TRANS64.TRYWAIT P0, [R0+URZ], R3 ;  /* 0x00000003000075a7 */ /* 0x0022e400080011ff */
[----:B---3--:R-:W-:Y:S05]  /*8540*/  @!P0 NANOSLEEP.SYNCS 0x989680 ;  /* 0x009896800000895d */ /* 0x008fea0003900000 */
[----:B------:R-:W3:Y:S02]  /*8550*/  @!P0 SYNCS.PHASECHK.TRANS64 P0, [R0+URZ], R3 ;  /* 0x00000003000085a7 */ /* 0x000ee400080010ff */
[----:B---3--:R-:W-:Y:S05]  /*8560*/  @!P0 BRA `(.L_x_138) ;  /* 0xfffffffc00f08947 */ /* 0x008fea000383ffff */
[----:B------:R-:W-:Y:S05]  /*8570*/  BRA `(.L_x_139) ;  /* 0xffffffa400a47947 */ /* 0x000fea000383ffff */
.L_x_49:
[----:B------:R-:W-:-:S07]  /*8580*/  MOV R0, UR5 ;  /* 0x0000000500007c02 */ /* 0x000fce0008000f00 */
.L_x_140:
[----:B-1----:R1:W3:Y:S02]  /*8590*/  SYNCS.PHASECHK.TRANS64.TRYWAIT P0, [R0+URZ], R3 ;  /* 0x00000003000075a7 */ /* 0x0022e400080011ff */
[----:B---3--:R-:W-:Y:S05]  /*85a0*/  @!P0 NANOSLEEP.SYNCS 0x989680 ;  /* 0x009896800000895d */ /* 0x008fea0003900000 */
[----:B------:R-:W3:Y:S02]  /*85b0*/  @!P0 SYNCS.PHASECHK.TRANS64 P0, [R0+URZ], R3 ;  /* 0x00000003000085a7 */ /* 0x000ee400080010ff */
[----:B---3--:R-:W-:Y:S05]  /*85c0*/  @!P0 BRA `(.L_x_140) ;  /* 0xfffffffc00f08947 */ /* 0x008fea000383ffff */
[----:B------:R-:W-:Y:S05]  /*85d0*/  BRA `(.L_x_141) ;  /* 0xffffffa400b07947 */ /* 0x000fea000383ffff */
.L_x_50:
[----:B------:R-:W-:-:S07]  /*85e0*/  MOV R0, UR5 ;  /* 0x0000000500007c02 */ /* 0x000fce0008000f00 */
.L_x_142:
[----:B-1----:R1:W3:Y:S02]  /*85f0*/  SYNCS.PHASECHK.TRANS64.TRYWAIT P0, [R0+URZ], R3 ;  /* 0x00000003000075a7 */ /* 0x0022e400080011ff */
[----:B---3--:R-:W-:Y:S05]  /*8600*/  @!P0 NANOSLEEP.SYNCS 0x989680 ;  /* 0x009896800000895d */ /* 0x008fea0003900000 */
[----:B------:R-:W3:Y:S02]  /*8610*/  @!P0 SYNCS.PHASECHK.TRANS64 P0, [R0+URZ], R3 ;  /* 0x00000003000085a7 */ /* 0x000ee400080010ff */
[----:B---3--:R-:W-:Y:S05]  /*8620*/  @!P0 BRA `(.L_x_142) ;  /* 0xfffffffc00f08947 */ /* 0x008fea000383ffff */
[----:B------:R-:W-:Y:S05]  /*8630*/  BRA `(.L_x_143) ;  /* 0xffffffa400bc7947 */ /* 0x000fea000383ffff */
.L_x_51:
[----:B------:R-:W-:-:S07]  /*8640*/  MOV R0, UR5 ;  /* 0x0000000500007c02 */ /* 0x000fce0008000f00 */
.L_x_144:
[----:B-1----:R1:W3:Y:S02]  /*8650*/  SYNCS.PHASECHK.TRANS64.TRYWAIT P0, [R0+URZ], R3 ;  /* 0x00000003000075a7 */ /* 0x0022e400080011ff */
[----:B---3--:R-:W-:Y:S05]  /*8660*/  @!P0 NANOSLEEP.SYNCS 0x989680 ;  /* 0x009896800000895d */ /* 0x008fea0003900000 */
[----:B------:R-:W3:Y:S02]  /*8670*/  @!P0 SYNCS.PHASECHK.TRANS64 P0, [R0+URZ], R3 ;  /* 0x00000003000085a7 */ /* 0x000ee400080010ff */
[----:B---3--:R-:W-:Y:S05]  /*8680*/  @!P0 BRA `(.L_x_144) ;  /* 0xfffffffc00f08947 */ /* 0x008fea000383ffff */
[----:B------:R-:W-:Y:S05]  /*8690*/  BRA `(.L_x_145) ;  /* 0xffffffa400c87947 */ /* 0x000fea000383ffff */
.L_x_52:
[----:B------:R-:W-:-:S07]  /*86a0*/  MOV R0, UR5 ;  /* 0x0000000500007c02 */ /* 0x000fce0008000f00 */
.L_x_146:
[----:B-1----:R1:W3:Y:S02]  /*86b0*/  SYNCS.PHASECHK.TRANS64.TRYWAIT P0, [R0+URZ], R3 ;  /* 0x00000003000075a7 */ /* 0x0022e400080011ff */
[----:B---3--:R-:W-:Y:S05]  /*86c0*/  @!P0 NANOSLEEP.SYNCS 0x989680 ;  /* 0x009896800000895d */ /* 0x008fea0003900000 */
[----:B------:R-:W3:Y:S02]  /*86d0*/  @!P0 SYNCS.PHASECHK.TRANS64 P0, [R0+URZ], R3 ;  /* 0x00000003000085a7 */ /* 0x000ee400080010ff */
[----:B---3--:R-:W-:Y:S05]  /*86e0*/  @!P0 BRA `(.L_x_146) ;  /* 0xfffffffc00f08947 */ /* 0x008fea000383ffff */
[----:B------:R-:W-:Y:S05]  /*86f0*/  BRA `(.L_x_147) ;  /* 0xffffffa400d47947 */ /* 0x000fea000383ffff */
.L_x_53:
[----:B------:R-:W-:-:S07]  /*8700*/  MOV R0, UR5 ;  /* 0x0000000500007c02 */ /* 0x000fce0008000f00 */
.L_x_148:
[----:B-1----:R1:W3:Y:S02]  /*8710*/  SYNCS.PHASECHK.TRANS64.TRYWAIT P0, [R0+URZ], R3 ;  /* 0x00000003000075a7 */ /* 0x0022e400080011ff */
[----:B---3--:R-:W-:Y:S05]  /*8720*/  @!P0 NANOSLEEP.SYNCS 0x989680 ;  /* 0x009896800000895d */ /* 0x008fea0003900000 */
[----:B------:R-:W3:Y:S02]  /*8730*/  @!P0 SYNCS.PHASECHK.TRANS64 P0, [R0+URZ], R3 ;  /* 0x00000003000085a7 */ /* 0x000ee400080010ff */
[----:B---3--:R-:W-:Y:S05]  /*8740*/  @!P0 BRA `(.L_x_148) ;  /* 0xfffffffc00f08947 */ /* 0x008fea000383ffff */
[----:B------:R-:W-:Y:S05]  /*8750*/  BRA `(.L_x_149) ;  /* 0xffffffa400e07947 */ /* 0x000fea000383ffff */
.L_x_54:
[----:B------:R-:W-:-:S07]  /*8760*/  MOV R0, UR5 ;  /* 0x0000000500007c02 */ /* 0x000fce0008000f00 */
.L_x_150:
[----:B-1----:R1:W3:Y:S02]  /*8770*/  SYNCS.PHASECHK.TRANS64.TRYWAIT P0, [R0+URZ], R3 ;  /* 0x00000003000075a7 */ /* 0x0022e400080011ff */
[----:B---3--:R-:W-:Y:S05]  /*8780*/  @!P0 NANOSLEEP.SYNCS 0x989680 ;  /* 0x009896800000895d */ /* 0x008fea0003900000 */
[----:B------:R-:W3:Y:S02]  /*8790*/  @!P0 SYNCS.PHASECHK.TRANS64 P0, [R0+URZ], R3 ;  /* 0x00000003000085a7 */ /* 0x000ee400080010ff */
[----:B---3--:R-:W-:Y:S05]  /*87a0*/  @!P0 BRA `(.L_x_150) ;  /* 0xfffffffc00f08947 */ /* 0x008fea000383ffff */
[----:B------:R-:W-:Y:S05]  /*87b0*/  BRA `(.L_x_151) ;  /* 0xffffffa400ec7947 */ /* 0x000fea000383ffff */
.L_x_55:
[----:B------:R-:W-:-:S07]  /*87c0*/  MOV R0, UR5 ;  /* 0x0000000500007c02 */ /* 0x000fce0008000f00 */
.L_x_152:
[----:B-1----:R1:W3:Y:S02]  /*87d0*/  SYNCS.PHASECHK.TRANS64.TRYWAIT P0, [R0+URZ], R3 ;  /* 0x00000003000075a7 */ /* 0x0022e400080011ff */
[----:B---3--:R-:W-:Y:S05]  /*87e0*/  @!P0 NANOSLEEP.SYNCS 0x989680 ;  /* 0x009896800000895d */ /* 0x008fea0003900000 */
[----:B------:R-:W3:Y:S02]  /*87f0*/  @!P0 SYNCS.PHASECHK.TRANS64 P0, [R0+URZ], R3 ;  /* 0x00000003000085a7 */ /* 0x000ee400080010ff */
[----:B---3--:R-:W-:Y:S05]  /*8800*/  @!P0 BRA `(.L_x_152) ;  /* 0xfffffffc00f08947 */ /* 0x008fea000383ffff */
[----:B------:R-:W-:Y:S05]  /*8810*/  BRA `(.L_x_153) ;  /* 0xffffffa400f87947 */ /* 0x000fea000383ffff */
.L_x_56:
[----:B------:R-:W-:-:S07]  /*8820*/  MOV R0, UR5 ;  /* 0x0000000500007c02 */ /* 0x000fce0008000f00 */
.L_x_154:
[----:B-1----:R1:W3:Y:S02]  /*8830*/  SYNCS.PHASECHK.TRANS64.TRYWAIT P0, [R0+URZ], R3 ;  /* 0x00000003000075a7 */ /* 0x0022e400080011ff */
[----:B---3--:R-:W-:Y:S05]  /*8840*/  @!P0 NANOSLEEP.SYNCS 0x989680 ;  /* 0x009896800000895d */ /* 0x008fea0003900000 */
[----:B------:R-:W3:Y:S02]  /*8850*/  @!P0 SYNCS.PHASECHK.TRANS64 P0, [R0+URZ], R3 ;  /* 0x00000003000085a7 */ /* 0x000ee400080010ff */
[----:B---3--:R-:W-:Y:S05]  /*8860*/  @!P0 BRA `(.L_x_154) ;  /* 0xfffffffc00f08947 */ /* 0x008fea000383ffff */
[----:B------:R-:W-:Y:S05]  /*8870*/  BRA `(.L_x_155) ;  /* 0xffffffa800047947 */ /* 0x000fea000383ffff */
.L_x_57:
[----:B------:R-:W-:-:S07]  /*8880*/  MOV R0, UR5 ;  /* 0x0000000500007c02 */ /* 0x000fce0008000f00 */
.L_x_156:
[----:B-1----:R1:W3:Y:S02]  /*8890*/  SYNCS.PHASECHK.TRANS64.TRYWAIT P0, [R0+URZ], R3 ;  /* 0x00000003000075a7 */ /* 0x0022e400080011ff */
[----:B---3--:R-:W-:Y:S05]  /*88a0*/  @!P0 NANOSLEEP.SYNCS 0x989680 ;  /* 0x009896800000895d */ /* 0x008fea0003900000 */
[----:B------:R-:W3:Y:S02]  /*88b0*/  @!P0 SYNCS.PHASECHK.TRANS64 P0, [R0+URZ], R3 ;  /* 0x00000003000085a7 */ /* 0x000ee400080010ff */
[----:B---3--:R-:W-:Y:S05]  /*88c0*/  @!P0 BRA `(.L_x_156) ;  /* 0xfffffffc00f08947 */ /* 0x008fea000383ffff */
[----:B------:R-:W-:Y:S05]  /*88d0*/  BRA `(.L_x_157) ;  /* 0xffffffa800107947 */ /* 0x000fea000383ffff */
.L_x_58:
[----:B------:R-:W-:-:S07]  /*88e0*/  MOV R0, UR5 ;  /* 0x0000000500007c02 */ /* 0x000fce0008000f00 */
.L_x_158:
[----:B-1----:R1:W3:Y:S02]  /*88f0*/  SYNCS.PHASECHK.TRANS64.TRYWAIT P0, [R0+URZ], R3 ;  /* 0x00000003000075a7 */ /* 0x0022e400080011ff */
[----:B---3--:R-:W-:Y:S05]  /*8900*/  @!P0 NANOSLEEP.SYNCS 0x989680 ;  /* 0x009896800000895d */ /* 0x008fea0003900000 */
[----:B------:R-:W3:Y:S02]  /*8910*/  @!P0 SYNCS.PHASECHK.TRANS64 P0, [R0+URZ], R3 ;  /* 0x00000003000085a7 */ /* 0x000ee400080010ff */
[----:B---3--:R-:W-:Y:S05]  /*8920*/  @!P0 BRA `(.L_x_158) ;  /* 0xfffffffc00f08947 */ /* 0x008fea000383ffff */
[----:B------:R-:W-:Y:S05]  /*8930*/  BRA `(.L_x_159) ;  /* 0xffffffa8001c7947 */ /* 0x000fea000383ffff */
.L_x_59:
[----:B------:R-:W-:-:S07]  /*8940*/  MOV R0, UR5 ;  /* 0x0000000500007c02 */ /* 0x000fce0008000f00 */
.L_x_160:
[----:B-1----:R1:W3:Y:S02]  /*8950*/  SYNCS.PHASECHK.TRANS64.TRYWAIT P0, [R0+URZ], R3 ;  /* 0x00000003000075a7 */ /* 0x0022e400080011ff */
[----:B---3--:R-:W-:Y:S05]  /*8960*/  @!P0 NANOSLEEP.SYNCS 0x989680 ;  /* 0x009896800000895d */ /* 0x008fea0003900000 */
[----:B------:R-:W3:Y:S02]  /*8970*/  @!P0 SYNCS.PHASECHK.TRANS64 P0, [R0+URZ], R3 ;  /* 0x00000003000085a7 */ /* 0x000ee400080010ff */
[----:B---3--:R-:W-:Y:S05]  /*8980*/  @!P0 BRA `(.L_x_160) ;  /* 0xfffffffc00f08947 */ /* 0x008fea000383ffff */
[----:B------:R-:W-:Y:S05]  /*8990*/  BRA `(.L_x_161) ;  /* 0xffffffa800287947 */ /* 0x000fea000383ffff */
.L_x_62:
[----:B--2---:R2:W3:Y:S02]  /*89a0*/  SYNCS.PHASECHK.TRANS64.TRYWAIT P0, [R2+URZ+0x1a0], R5 ;  /* 0x0001a005020075a7 */ /* 0x0044e400080011ff */
[----:B---3--:R-:W-:Y:S05]  /*89b0*/  @!P0 NANOSLEEP.SYNCS 0x989680 ;  /* 0x009896800000895d */ /* 0x008fea0003900000 */
[----:B------:R-:W3:Y:S02]  /*89c0*/  @!P0 SYNCS.PHASECHK.TRANS64 P0, [R2+URZ+0x1a0], R5 ;  /* 0x0001a005020085a7 */ /* 0x000ee400080010ff */
[----:B---3--:R-:W-:Y:S05]  /*89d0*/  @!P0 BRA `(.L_x_62) ;  /* 0xfffffffc00f08947 */ /* 0x008fea000383ffff */
[----:B------:R-:W-:Y:S05]  /*89e0*/  BRA `(.L_x_162) ;  /* 0xffffffa8008c7947 */ /* 0x000fea000383ffff */
.L_x_63:
[----:B------:R-:W-:-:S07]  /*89f0*/  MOV R2, UR4 ;  /* 0x0000000400027c02 */ /* 0x000fce0008000f00 */
.L_x_163:
[----:B--2---:R2:W3:Y:S02]  /*8a00*/  SYNCS.PHASECHK.TRANS64.TRYWAIT P0, [R2+URZ+0x150], R5 ;  /* 0x00015005020075a7 */ /* 0x0044e400080011ff */
[----:B---3--:R-:W-:Y:S05]  /*8a10*/  @!P0 NANOSLEEP.SYNCS 0x989680 ;  /* 0x009896800000895d */ /* 0x008fea0003900000 */
[----:B------:R-:W3:Y:S02]  /*8a20*/  @!P0 SYNCS.PHASECHK.TRANS64 P0, [R2+URZ+0x150], R5 ;  /* 0x00015005020085a7 */ /* 0x000ee400080010ff */
[----:B---3--:R-:W-:Y:S05]  /*8a30*/  @!P0 BRA `(.L_x_163) ;  /* 0xfffffffc00f08947 */ /* 0x008fea000383ffff */
[----:B------:R-:W-:Y:S05]  /*8a40*/  BRA `(.L_x_164) ;  /* 0xffffffa8009c7947 */ /* 0x000fea000383ffff */
.L_x_64:
[----:B--2---:R2:W3:Y:S02]  /*8a50*/  SYNCS.PHASECHK.TRANS64.TRYWAIT P1, [R2+URZ+0x140], R5 ;  /* 0x00014005020075a7 */ /* 0x0044e400080211ff */
[----:B---3--:R-:W-:Y:S05]  /*8a60*/  @!P1 NANOSLEEP.SYNCS 0x989680 ;  /* 0x009896800000995d */ /* 0x008fea0003900000 */
[----:B------:R-:W3:Y:S02]  /*8a70*/  @!P1 SYNCS.PHASECHK.TRANS64 P1, [R2+URZ+0x140], R5 ;  /* 0x00014005020095a7 */ /* 0x000ee400080210ff */
[----:B---3--:R-:W-:Y:S05]  /*8a80*/  @!P1 BRA `(.L_x_64) ;  /* 0xfffffffc00f09947 */ /* 0x008fea000383ffff */
[----:B------:R-:W-:Y:S05]  /*8a90*/  BRA `(.L_x_165) ;  /* 0xffffffa800cc7947 */ /* 0x000fea000383ffff */
.L_x_67:
[----:B------:R-:W-:-:S07]  /*8aa0*/  MOV R0, UR4 ;  /* 0x0000000400007c02 */ /* 0x000fce0008000f00 */
.L_x_166:
[----:B--2---:R2:W3:Y:S02]  /*8ab0*/  SYNCS.PHASECHK.TRANS64.TRYWAIT P0, [R0+URZ+0x150], R3 ;  /* 0x00015003000075a7 */ /* 0x0044e400080011ff */
[----:B---3--:R-:W-:Y:S05]  /*8ac0*/  @!P0 NANOSLEEP.SYNCS 0x989680 ;  /* 0x009896800000895d */ /* 0x008fea0003900000 */
[----:B------:R-:W3:Y:S02]  /*8ad0*/  @!P0 SYNCS.PHASECHK.TRANS64 P0, [R0+URZ+0x150], R3 ;  /* 0x00015003000085a7 */ /* 0x000ee400080010ff */
[----:B---3--:R-:W-:Y:S05]  /*8ae0*/  @!P0 BRA `(.L_x_166) ;  /* 0xfffffffc00f08947 */ /* 0x008fea000383ffff */
[----:B------:R-:W-:Y:S05]  /*8af0*/  BRA `(.L_x_66) ;  /* 0xffffffac00207947 */ /* 0x000fea000383ffff */
.L_x_74:
[----:B-1----:R1:W2:Y:S02]  /*8b00*/  SYNCS.PHASECHK.TRANS64.TRYWAIT P1, [R0+URZ+0x140], R5 ;  /* 0x00014005000075a7 */ /* 0x0022a400080211ff */
[----:B--2---:R-:W-:Y:S05]  /*8b10*/  @!P1 NANOSLEEP.SYNCS 0x989680 ;  /* 0x009896800000995d */ /* 0x004fea0003900000 */
[----:B------:R-:W2:Y:S02]  /*8b20*/  @!P1 SYNCS.PHASECHK.TRANS64 P1, [R0+URZ+0x140], R5 ;  /* 0x00014005000095a7 */ /* 0x000ea400080210ff */
[----:B--2---:R-:W-:Y:S05]  /*8b30*/  @!P1 BRA `(.L_x_74) ;  /* 0xfffffffc00f09947 */ /* 0x004fea000383ffff */
[----:B------:R-:W-:Y:S05]  /*8b40*/  BRA `(.L_x_167) ;  /* 0xffffffb000887947 */ /* 0x000fea000383ffff */
.L_x_75:
[----:B------:R-:W-:-:S07]  /*8b50*/  MOV R3, UR23 ;  /* 0x0000001700037c02 */ /* 0x000fce0008000f00 */
.L_x_168:
[----:B-1----:R1:W2:Y:S02]  /*8b60*/  SYNCS.PHASECHK.TRANS64.TRYWAIT P0, [R3+URZ+0x180], R0 ;  /* 0x00018000030075a7 */ /* 0x0022a400080011ff */
[----:B--2---:R-:W-:Y:S05]  /*8b70*/  @!P0 NANOSLEEP.SYNCS 0x989680 ;  /* 0x009896800000895d */ /* 0x004fea0003900000 */
[----:B------:R-:W2:Y:S02]  /*8b80*/  @!P0 SYNCS.PHASECHK.TRANS64 P0, [R3+URZ+0x180], R0 ;  /* 0x00018000030085a7 */ /* 0x000ea400080010ff */
[----:B--2---:R-:W-:Y:S05]  /*8b90*/  @!P0 BRA `(.L_x_168) ;  /* 0xfffffffc00f08947 */ /* 0x004fea000383ffff */
[----:B------:R-:W-:Y:S05]  /*8ba0*/  BRA `(.L_x_169) ;  /* 0xffffffb000d87947 */ /* 0x000fea000383ffff */
.L_x_78:
[----:B------:R-:W-:Y:S07]  /*8bb0*/  MOV R0, UR5 ;  /* 0x0000000500007c02 */ /* 0x000fee0008000f00 */
.L_x_170:
[----:B-1----:R1:W2:Y:S02]  /*8bc0*/  SYNCS.PHASECHK.TRANS64.TRYWAIT P0, [R0+URZ], R3 ;  /* 0x00000003000075a7 */ /* 0x0022a400080011ff */
[----:B--2---:R-:W-:Y:S05]  /*8bd0*/  @!P0 NANOSLEEP.SYNCS 0x989680 ;  /* 0x009896800000895d */ /* 0x004fea0003900000 */
[----:B------:R-:W2:Y:S02]  /*8be0*/  @!P0 SYNCS.PHASECHK.TRANS64 P0, [R0+URZ], R3 ;  /* 0x00000003000085a7 */ /* 0x000ea400080010ff */
[----:B--2---:R-:W-:Y:S05]  /*8bf0*/  @!P0 BRA `(.L_x_170) ;  /* 0xfffffffc00f08947 */ /* 0x004fea000383ffff */
[----:B------:R-:W-:Y:S05]  /*8c00*/  BRA `(.L_x_77) ;  /* 0xffffffb000f47947 */ /* 0x000fea000383ffff */
.L_x_81:
[----:B------:R-:W-:-:S07]  /*8c10*/  MOV R0, UR4 ;  /* 0x0000000400007c02 */ /* 0x000fce0008000f00 */
.L_x_171:
[----:B--2---:R2:W4:Y:S02]  /*8c20*/  SYNCS.PHASECHK.TRANS64.TRYWAIT P0, [R0+URZ], R3 ;  /* 0x00000003000075a7 */ /* 0x00452400080011ff */
[----:B----4-:R-:W-:Y:S05]  /*8c30*/  @!P0 NANOSLEEP.SYNCS 0x989680 ;  /* 0x009896800000895d */ /* 0x010fea0003900000 */
[----:B------:R-:W4:Y:S02]  /*8c40*/  @!P0 SYNCS.PHASECHK.TRANS64 P0, [R0+URZ], R3 ;  /* 0x00000003000085a7 */ /* 0x000f2400080010ff */
[----:B----4-:R-:W-:Y:S05]  /*8c50*/  @!P0 BRA `(.L_x_171) ;  /* 0xfffffffc00f08947 */ /* 0x010fea000383ffff */
[----:B------:R-:W-:Y:S05]  /*8c60*/  BRA `(.L_x_172) ;  /* 0xffffffb400a87947 */ /* 0x000fea000383ffff */
.L_x_82:
[----:B------:R-:W-:-:S07]  /*8c70*/  MOV R0, UR5 ;  /* 0x0000000500007c02 */ /* 0x000fce0008000f00 */
.L_x_173:
[----:B-1----:R1:W2:Y:S02]  /*8c80*/  SYNCS.PHASECHK.TRANS64.TRYWAIT P0, [R0+URZ], R3 ;  /* 0x00000003000075a7 */ /* 0x0022a400080011ff */
[----:B--2---:R-:W-:Y:S05]  /*8c90*/  @!P0 NANOSLEEP.SYNCS 0x989680 ;  /* 0x009896800000895d */ /* 0x004fea0003900000 */
[----:B------:R-:W2:Y:S02]  /*8ca0*/  @!P0 SYNCS.PHASECHK.TRANS64 P0, [R0+URZ], R3 ;  /* 0x00000003000085a7 */ /* 0x000ea400080010ff */
[----:B--2---:R-:W-:Y:S05]  /*8cb0*/  @!P0 BRA `(.L_x_173) ;  /* 0xfffffffc00f08947 */ /* 0x004fea000383ffff */
[----:B------:R-:W-:Y:S05]  /*8cc0*/  BRA `(.L_x_174) ;  /* 0xffffffb400b47947 */ /* 0x000fea000383ffff */
.L_x_83:
[----:B------:R-:W-:-:S07]  /*8cd0*/  MOV R0, UR5 ;  /* 0x0000000500007c02 */ /* 0x000fce0008000f00 */
.L_x_175:
[----:B-1----:R1:W2:Y:S02]  /*8ce0*/  SYNCS.PHASECHK.TRANS64.TRYWAIT P0, [R0+URZ], R3 ;  /* 0x00000003000075a7 */ /* 0x0022a400080011ff */
[----:B--2---:R-:W-:Y:S05]  /*8cf0*/  @!P0 NANOSLEEP.SYNCS 0x989680 ;  /* 0x009896800000895d */ /* 0x004fea0003900000 */
[----:B------:R-:W2:Y:S02]  /*8d00*/  @!P0 SYNCS.PHASECHK.TRANS64 P0, [R0+URZ], R3 ;  /* 0x00000003000085a7 */ /* 0x000ea400080010ff */
[----:B--2---:R-:W-:Y:S05]  /*8d10*/  @!P0 BRA `(.L_x_175) ;  /* 0xfffffffc00f08947 */ /* 0x004fea000383ffff */
[----:B------:R-:W-:Y:S05]  /*8d20*/  BRA `(.L_x_176) ;  /* 0xffffffb400c07947 */ /* 0x000fea000383ffff */
.L_x_84:
[----:B------:R-:W-:-:S07]  /*8d30*/  MOV R0, UR4 ;  /* 0x0000000400007c02 */ /* 0x000fce0008000f00 */
.L_x_177:
[----:B-1----:R1:W2:Y:S02]  /*8d40*/  SYNCS.PHASECHK.TRANS64.TRYWAIT P0, [R0+URZ], R3 ;  /* 0x00000003000075a7 */ /* 0x0022a400080011ff */
[----:B--2---:R-:W-:Y:S05]  /*8d50*/  @!P0 NANOSLEEP.SYNCS 0x989680 ;  /* 0x009896800000895d */ /* 0x004fea0003900000 */
[----:B------:R-:W2:Y:S02]  /*8d60*/  @!P0 SYNCS.PHASECHK.TRANS64 P0, [R0+URZ], R3 ;  /* 0x00000003000085a7 */ /* 0x000ea400080010ff */
[----:B--2---:R-:W-:Y:S05]  /*8d70*/  @!P0 BRA `(.L_x_177) ;  /* 0xfffffffc00f08947 */ /* 0x004fea000383ffff */
[----:B------:R-:W-:Y:S05]  /*8d80*/  BRA `(.L_x_178) ;  /* 0xffffffb400cc7947 */ /* 0x000fea000383ffff */
.L_x_89:
[----:B-1----:R1:W2:Y:S02]  /*8d90*/  SYNCS.PHASECHK.TRANS64.TRYWAIT P0, [R8+URZ+0x140], R5 ;  /* 0x00014005080075a7 */ /* 0x0022a400080011ff */
[----:B--2---:R-:W-:Y:S05]  /*8da0*/  @!P0 NANOSLEEP.SYNCS 0x989680 ;  /* 0x009896800000895d */ /* 0x004fea0003900000 */
[----:B------:R-:W2:Y:S02]  /*8db0*/  @!P0 SYNCS.PHASECHK.TRANS64 P0, [R8+URZ+0x140], R5 ;  /* 0x00014005080085a7 */ /* 0x000ea400080010ff */
[----:B--2---:R-:W-:Y:S05]  /*8dc0*/  @!P0 BRA `(.L_x_89) ;  /* 0xfffffffc00f08947 */ /* 0x004fea000383ffff */
[----:B------:R-:W-:Y:S05]  /*8dd0*/  BRA `(.L_x_179) ;  /* 0xffffffbc00007947 */ /* 0x000fea000383ffff */
.L_x_92:
[----:B------:R-:W-:Y:S07]  /*8de0*/  MOV R0, UR21 ;  /* 0x0000001500007c02 */ /* 0x000fee0008000f00 */
.L_x_180:
[----:B-1----:R1:W2:Y:S02]  /*8df0*/  SYNCS.PHASECHK.TRANS64.TRYWAIT P1, [R0+URZ+0x138], R5 ;  /* 0x00013805000075a7 */ /* 0x0022a400080211ff */
[----:B--2---:R-:W-:Y:S05]  /*8e00*/  @!P1 NANOSLEEP.SYNCS 0x989680 ;  /* 0x009896800000995d */ /* 0x004fea0003900000 */
[----:B------:R-:W2:Y:S02]  /*8e10*/  @!P1 SYNCS.PHASECHK.TRANS64 P1, [R0+URZ+0x138], R5 ;  /* 0x00013805000095a7 */ /* 0x000ea400080210ff */
[----:B--2---:R-:W-:Y:S05]  /*8e20*/  @!P1 BRA `(.L_x_180) ;  /* 0xfffffffc00f09947 */ /* 0x004fea000383ffff */
[----:B------:R-:W-:Y:S05]  /*8e30*/  BRA `(.L_x_91) ;  /* 0xffffffc0007c7947 */ /* 0x000fea000383ffff */
.L_x_95:
[----:B-1----:R-:W-:Y:S07]  /*8e40*/  MOV R5, UR21 ;  /* 0x0000001500057c02 */ /* 0x002fee0008000f00 */
.L_x_181:
[----:B-1----:R1:W2:Y:S02]  /*8e50*/  SYNCS.PHASECHK.TRANS64.TRYWAIT P0, [R5+URZ+0x120], R4 ;  /* 0x00012004050075a7 */ /* 0x0022a400080011ff */
[----:B--2---:R-:W-:Y:S05]  /*8e60*/  @!P0 NANOSLEEP.SYNCS 0x989680 ;  /* 0x009896800000895d */ /* 0x004fea0003900000 */
[----:B------:R-:W2:Y:S02]  /*8e70*/  @!P0 SYNCS.PHASECHK.TRANS64 P0, [R5+URZ+0x120], R4 ;  /* 0x00012004050085a7 */ /* 0x000ea400080010ff */
[----:B--2---:R-:W-:Y:S05]  /*8e80*/  @!P0 BRA `(.L_x_181) ;  /* 0xfffffffc00f08947 */ /* 0x004fea000383ffff */
[----:B------:R-:W-:Y:S05]  /*8e90*/  BRA `(.L_x_182) ;  /* 0xffffffc000d47947 */ /* 0x000fea000383ffff */
.L_x_96:
[----:B------:R-:W-:Y:S07]  /*8ea0*/  MOV R5, UR21 ;  /* 0x0000001500057c02 */ /* 0x000fee0008000f00 */
.L_x_183:
[----:B-1----:R1:W2:Y:S02]  /*8eb0*/  SYNCS.PHASECHK.TRANS64.TRYWAIT P0, [R5+URZ+0x128], R4 ;  /* 0x00012804050075a7 */ /* 0x0022a400080011ff */
[----:B--2---:R-:W-:Y:S05]  /*8ec0*/  @!P0 NANOSLEEP.SYNCS 0x989680 ;  /* 0x009896800000895d */ /* 0x004fea0003900000 */
[----:B------:R-:W2:Y:S02]  /*8ed0*/  @!P0 SYNCS.PHASECHK.TRANS64 P0, [R5+URZ+0x128], R4 ;  /* 0x00012804050085a7 */ /* 0x000ea400080010ff */
[----:B--2---:R-:W-:Y:S05]  /*8ee0*/  @!P0 BRA `(.L_x_183) ;  /* 0xfffffffc00f08947 */ /* 0x004fea000383ffff */
[----:B------:R-:W-:Y:S05]  /*8ef0*/  BRA `(.L_x_184) ;  /* 0xffffffc400147947 */ /* 0x000fea000383ffff */
.L_x_98:
[----:B------:R-:W-:-:S07]  /*8f00*/  MOV R0, UR21 ;  /* 0x0000001500007c02 */ /* 0x000fce0008000f00 */
.L_x_185:
[----:B-1----:R1:W2:Y:S02]  /*8f10*/  SYNCS.PHASECHK.TRANS64.TRYWAIT P0, [R0+URZ+0x120], R3 ;  /* 0x00012003000075a7 */ /* 0x0022a400080011ff */
[----:B--2---:R-:W-:Y:S05]  /*8f20*/  @!P0 NANOSLEEP.SYNCS 0x989680 ;  /* 0x009896800000895d */ /* 0x004fea0003900000 */
[----:B------:R-:W2:Y:S02]  /*8f30*/  @!P0 SYNCS.PHASECHK.TRANS64 P0, [R0+URZ+0x120], R3 ;  /* 0x00012003000085a7 */ /* 0x000ea400080010ff */
[----:B--2---:R-:W-:Y:S05]  /*8f40*/  @!P0 BRA `(.L_x_185) ;  /* 0xfffffffc00f08947 */ /* 0x004fea000383ffff */
[----:B------:R-:W-:Y:S05]  /*8f50*/  BRA `(.L_x_186) ;  /* 0xffffffc400847947 */ /* 0x000fea000383ffff */
.L_x_100:
[----:B-1----:R1:W2:Y:S02]  /*8f60*/  SYNCS.PHASECHK.TRANS64.TRYWAIT P0, [R3+URZ+0x140], R0 ;  /* 0x00014000030075a7 */ /* 0x0022a400080011ff */
[----:B--2---:R-:W-:Y:S05]  /*8f70*/  @!P0 NANOSLEEP.SYNCS 0x989680 ;  /* 0x009896800000895d */ /* 0x004fea0003900000 */
[----:B------:R-:W2:Y:S02]  /*8f80*/  @!P0 SYNCS.PHASECHK.TRANS64 P0, [R3+URZ+0x140], R0 ;  /* 0x00014000030085a7 */ /* 0x000ea400080010ff */
[----:B--2---:R-:W-:Y:S05]  /*8f90*/  @!P0 BRA `(.L_x_100) ;  /* 0xfffffffc00f08947 */ /* 0x004fea000383ffff */
[----:B------:R-:W-:Y:S05]  /*8fa0*/  BRA `(.L_x_187) ;  /* 0xffffffc8004c7947 */ /* 0x000fea000383ffff */
.L_x_111:
[----:B--2---:R2:W1:Y:S02]  /*8fb0*/  SYNCS.PHASECHK.TRANS64.TRYWAIT P1, [R2+URZ+0x110], R5 ;  /* 0x00011005020075a7 */ /* 0x00446400080211ff */
[----:B-1----:R-:W-:Y:S05]  /*8fc0*/  @!P1 NANOSLEEP.SYNCS 0x989680 ;  /* 0x009896800000995d */ /* 0x002fea0003900000 */
[----:B------:R-:W1:Y:S02]  /*8fd0*/  @!P1 SYNCS.PHASECHK.TRANS64 P1, [R2+URZ+0x110], R5 ;  /* 0x00011005020095a7 */ /* 0x000e6400080210ff */
[----:B-1----:R-:W-:Y:S05]  /*8fe0*/  @!P1 BRA `(.L_x_111) ;  /* 0xfffffffc00f09947 */ /* 0x002fea000383ffff */
[----:B------:R-:W-:Y:S05]  /*8ff0*/  BRA `(.L_x_110) ;  /* 0xffffffd400c07947 */ /* 0x000fea000383ffff */
.L_x_113:
[----:B--2---:R2:W4:Y:S02]  /*9000*/  SYNCS.PHASECHK.TRANS64.TRYWAIT P0, [R100+URZ+0x160], R3 ;  /* 0x00016003640075a7 */ /* 0x00452400080011ff */
[----:B----4-:R-:W-:Y:S05]  /*9010*/  @!P0 NANOSLEEP.SYNCS 0x989680 ;  /* 0x009896800000895d */ /* 0x010fea0003900000 */
[----:B------:R-:W4:Y:S02]  /*9020*/  @!P0 SYNCS.PHASECHK.TRANS64 P0, [R100+URZ+0x160], R3 ;  /* 0x00016003640085a7 */ /* 0x000f2400080010ff */
[----:B----4-:R-:W-:Y:S05]  /*9030*/  @!P0 BRA `(.L_x_113) ;  /* 0xfffffffc00f08947 */ /* 0x010fea000383ffff */
[----:B------:R-:W-:Y:S05]  /*9040*/  BRA `(.L_x_112) ;  /* 0xffffffd800107947 */ /* 0x000fea000383ffff */
.L_x_121:
[----:B---3--:R3:W4:Y:S02]  /*9050*/  SYNCS.PHASECHK.TRANS64.TRYWAIT P0, [R109+URZ+0x110], R4 ;  /* 0x000110046d0075a7 */ /* 0x00872400080011ff */
[----:B----4-:R-:W-:Y:S05]  /*9060*/  @!P0 NANOSLEEP.SYNCS 0x989680 ;  /* 0x009896800000895d */ /* 0x010fea0003900000 */
[----:B------:R-:W4:Y:S02]  /*9070*/  @!P0 SYNCS.PHASECHK.TRANS64 P0, [R109+URZ+0x110], R4 ;  /* 0x000110046d0085a7 */ /* 0x000f2400080010ff */
[----:B----4-:R-:W-:Y:S05]  /*9080*/  @!P0 BRA `(.L_x_121) ;  /* 0xfffffffc00f08947 */ /* 0x010fea000383ffff */
[----:B------:R-:W-:Y:S05]  /*9090*/  BRA `(.L_x_120) ;  /* 0xffffffe400047947 */ /* 0x000fea000383ffff */
        .weak           $__internal_0_$__cuda_sm10x_tcgen05_guardrail_trap_col_being_dealloced_not_returned_by_alloc
        .type           $__internal_0_$__cuda_sm10x_tcgen05_guardrail_trap_col_being_dealloced_not_returned_by_alloc,@function
        .size           $__internal_0_$__cuda_sm10x_tcgen05_guardrail_trap_col_being_dealloced_not_returned_by_alloc,($__internal_1_$__cuda_sm10x_tcgen05_guardrail_trap_phase_invalid_during_alloc - $__internal_0_$__cuda_sm10x_tcgen05_guardrail_trap_col_being_dealloced_not_returned_by_alloc)
$__internal_0_$__cuda_sm10x_tcgen05_guardrail_trap_col_being_dealloced_not_returned_by_alloc:
[----:B------:R-:W-:Y:S05]  /*90a0*/  BPT.TRAP 0x1 ;  /* 0x000000040000795c */ /* 0x000fea0000300000 */
[----:B------:R-:W-:-:S04]  /*90b0*/  HFMA2 R3, -RZ, RZ, 0, 0 ;  /* 0x00000000ff037431 */ /* 0x000fc800000001ff */
[----:B------:R-:W-:Y:S05]  /*90c0*/  RET.REL.NODEC R2 `(_ZN7cutlass13device_kernelINS_4gemm6kernel13GemmUniversalIN4cute5tupleIJiiiiEEENS1_10collective13CollectiveMmaINS1_35MainloopSm100TmaUmmaWarpSpecializedILi17ELi2ELi4ENS5_IJNS4_1CILi8EEENSA_ILi1EEESC_EEEEENS5_IJNSA_ILi64EEENSA_ILi128EEESF_EEENS_12float_e5m2_tENS5_IJlSC_lEEESI_SJ_NS4_8TiledMMAINS4_8MMA_AtomIJNS4_10MMA_TraitsINS4_19SM100_MMA_F8F6F4_SSEJSI_SI_fSF_SG_NS4_17integral_constantINS4_4UMMA5MajorELSQ_0EEESR_NSO_INSP_7ScaleInELSS_0EEEST_EEEEEENS4_6LayoutINS5_IJSC_SC_SC_EEENS5_IJNSA_ILi0EEESY_SY_EEEEENS5_IJNS4_10UnderscoreES11_S11_EEEEENS4_13SM90_TMA_LOADENS4_14ComposedLayoutINS4_7SwizzleILi2ELi4ELi3EEENS4_18smem_ptr_flag_bitsILi8EEENSW_INS5_IJSB_SF_EEENS5_IJSF_SC_EEEEEEEvNS4_8identityENS4_23SM90_TMA_LOAD_MULTICASTES1D_vS1E_EENS_8epilogue10collective18CollectiveEpilogueINS1H_23Sm100TmaWarpSpecializedILi2ELi2ELi32ELb0ELb0EEEJSH_NS5_IJNSW_ISF_SC_EES1M_EEESI_SJ_SI_SJ_NS1H_6fusion15FusionCallbacksIS1L_NS1O_17LinearCombinationISI_fSI_fLNS_15FloatRoundStyleE2EEESH_S1N_JEEENS4_5SM1004TMEM4LOAD26SM100_TMEM_LOAD_16dp32b32xES14_S1D_NS4_39AutoVectorizingCopyWithAssumedAlignmentILi128EEENS4_14SM90_TMA_STOREES1D_S1Z_S1Z_EEEvvEEEEvNT_6ParamsE) ;  /* 0xffffff6c02cc7950 */ /* 0x000fea0003c3ffff */
        .weak           $__internal_1_$__cuda_sm10x_tcgen05_guardrail_trap_phase_invalid_during_alloc
        .type           $__internal_1_$__cuda_sm10x_tcgen05_guardrail_trap_phase_invalid_during_alloc,@function
        .size           $__internal_1_$__cuda_sm10x_tcgen05_guardrail_trap_phase_invalid_during_alloc,($__internal_2_$__cuda_sm10x_tcgen05_guardrail_trap_unallocated_columns_being_dealloced - $__internal_1_$__cuda_sm10x_tcgen05_guardrail_trap_phase_invalid_during_alloc)
$__internal_1_$__cuda_sm10x_tcgen05_guardrail_trap_phase_invalid_during_alloc:
[----:B------:R-:W-:Y:S05]  /*90d0*/  BPT.TRAP 0x1 ;  /* 0x000000040000795c */ /* 0x000fea0000300000 */
[----:B------:R-:W-:-:S04]  /*90e0*/  MOV R5, 0x0 ;  /* 0x0000000000057802 */ /* 0x000fc80000000f00 */
[----:B------:R-:W-:Y:S05]  /*90f0*/  RET.REL.NODEC R4 `(_ZN7cutlass13device_kernelINS_4gemm6kernel13GemmUniversalIN4cute5tupleIJiiiiEEENS1_10collective13CollectiveMmaINS1_35MainloopSm100TmaUmmaWarpSpecializedILi17ELi2ELi4ENS5_IJNS4_1CILi8EEENSA_ILi1EEESC_EEEEENS5_IJNSA_ILi64EEENSA_ILi128EEESF_EEENS_12float_e5m2_tENS5_IJlSC_lEEESI_SJ_NS4_8TiledMMAINS4_8MMA_AtomIJNS4_10MMA_TraitsINS4_19SM100_MMA_F8F6F4_SSEJSI_SI_fSF_SG_NS4_17integral_constantINS4_4UMMA5MajorELSQ_0EEESR_NSO_INSP_7ScaleInELSS_0EEEST_EEEEEENS4_6LayoutINS5_IJSC_SC_SC_EEENS5_IJNSA_ILi0EEESY_SY_EEEEENS5_IJNS4_10UnderscoreES11_S11_EEEEENS4_13SM90_TMA_LOADENS4_14ComposedLayoutINS4_7SwizzleILi2ELi4ELi3EEENS4_18smem_ptr_flag_bitsILi8EEENSW_INS5_IJSB_SF_EEENS5_IJSF_SC_EEEEEEEvNS4_8identityENS4_23SM90_TMA_LOAD_MULTICASTES1D_vS1E_EENS_8epilogue10collective18CollectiveEpilogueINS1H_23Sm100TmaWarpSpecializedILi2ELi2ELi32ELb0ELb0EEEJSH_NS5_IJNSW_ISF_SC_EES1M_EEESI_SJ_SI_SJ_NS1H_6fusion15FusionCallbacksIS1L_NS1O_17LinearCombinationISI_fSI_fLNS_15FloatRoundStyleE2EEESH_S1N_JEEENS4_5SM1004TMEM4LOAD26SM100_TMEM_LOAD_16dp32b32xES14_S1D_NS4_39AutoVectorizingCopyWithAssumedAlignmentILi128EEENS4_14SM90_TMA_STOREES1D_S1Z_S1Z_EEEvvEEEEvNT_6ParamsE) ;  /* 0xffffff6c04c07950 */ /* 0x000fea0003c3ffff */
        .weak           $__internal_2_$__cuda_sm10x_tcgen05_guardrail_trap_unallocated_columns_being_dealloced
        .type           $__internal_2_$__cuda_sm10x_tcgen05_guardrail_trap_unallocated_columns_being_dealloced,@function
        .size           $__internal_2_$__cuda_sm10x_tcgen05_guardrail_trap_unallocated_columns_being_dealloced,(.L_x_189 - $__internal_2_$__cuda_sm10x_tcgen05_guardrail_trap_unallocated_columns_being_dealloced)
$__internal_2_$__cuda_sm10x_tcgen05_guardrail_trap_unallocated_columns_being_dealloced:
[----:B------:R-:W-:Y:S05]  /*9100*/  BPT.TRAP 0x1 ;  /* 0x000000040000795c */ /* 0x000fea0000300000 */
[----:B------:R-:W-:-:S04]  /*9110*/  HFMA2 R3, -RZ, RZ, 0, 0 ;  /* 0x00000000ff037431 */ /* 0x000fc800000001ff */
[----:B------:R-:W-:Y:S05]  /*9120*/  RET.REL.NODEC R2 `(_ZN7cutlass13device_kernelINS_4gemm6kernel13GemmUniversalIN4cute5tupleIJiiiiEEENS1_10collective13CollectiveMmaINS1_35MainloopSm100TmaUmmaWarpSpecializedILi17ELi2ELi4ENS5_IJNS4_1CILi8EEENSA_ILi1EEESC_EEEEENS5_IJNSA_ILi64EEENSA_ILi128EEESF_EEENS_12float_e5m2_tENS5_IJlSC_lEEESI_SJ_NS4_8TiledMMAINS4_8MMA_AtomIJNS4_10MMA_TraitsINS4_19SM100_MMA_F8F6F4_SSEJSI_SI_fSF_SG_NS4_17integral_constantINS4_4UMMA5MajorELSQ_0EEESR_NSO_INSP_7ScaleInELSS_0EEEST_EEEEEENS4_6LayoutINS5_IJSC_SC_SC_EEENS5_IJNSA_ILi0EEESY_SY_EEEEENS5_IJNS4_10UnderscoreES11_S11_EEEEENS4_13SM90_TMA_LOADENS4_14ComposedLayoutINS4_7SwizzleILi2ELi4ELi3EEENS4_18smem_ptr_flag_bitsILi8EEENSW_INS5_IJSB_SF_EEENS5_IJSF_SC_EEEEEEEvNS4_8identityENS4_23SM90_TMA_LOAD_MULTICASTES1D_vS1E_EENS_8epilogue10collective18CollectiveEpilogueINS1H_23Sm100TmaWarpSpecializedILi2ELi2ELi32ELb0ELb0EEEJSH_NS5_IJNSW_ISF_SC_EES1M_EEESI_SJ_SI_SJ_NS1H_6fusion15FusionCallbacksIS1L_NS1O_17LinearCombinationISI_fSI_fLNS_15FloatRoundStyleE2EEESH_S1N_JEEENS4_5SM1004TMEM4LOAD26SM100_TMEM_LOAD_16dp32b32xES14_S1D_NS4_39AutoVectorizingCopyWithAssumedAlignmentILi128EEENS4_14SM90_TMA_STOREES1D_S1Z_S1Z_EEEvvEEEEvNT_6ParamsE) ;  /* 0xffffff6c02b47950 */ /* 0x000fea0003c3ffff */
.L_x_188:
[----:B------:R-:W-:-:S00]  /*9130*/  BRA `(.L_x_188) ;  /* 0xfffffffc00fc7947 */ /* 0x000fc0000383ffff */
[----:B------:R-:W-:-:S00]  /*9140*/  NOP ;  /* 0x0000000000007918 */ /* 0x000fc00000000000 */
        /* <DEDUP_REMOVED lines=11> */
.L_x_189:


//--------------------- .nv.global.init           --------------------------
	.section	.nv.global.init,"aw",@progbits
.nv.global.init:
	.type		$str$27,@object
	.size		$str$27,($str$28 - $str$27)
$str$27:
        /*0000*/ 	.byte	0x28, 0x61, 0x64, 0x64, 0x72, 0x65, 0x73, 0x73, 0x20, 0x26, 0x20, 0x6d, 0x61, 0x73, 0x6b, 0x29
        /*0010*/ 	.byte	0x20, 0x3d, 0x3d, 0x20, 0x30, 0x00
	.type		$str$28,@object
	.size		$str$28,($str$26 - $str$28)
$str$28:
        /*0016*/ 	.byte	0x2f, 0x74, 0x6d, 0x70, 0x2f, 0x63, 0x75, 0x74, 0x6c, 0x61, 0x73, 0x73, 0x5f, 0x73, 0x77, 0x65
        /*0026*/ 	.byte	0x65, 0x70, 0x5f, 0x73, 0x72, 0x63, 0x2f, 0x69, 0x6e, 0x63, 0x6c, 0x75, 0x64, 0x65, 0x2f, 0x63
        /*0036*/ 	.byte	0x75, 0x74, 0x65, 0x2f, 0x70, 0x6f, 0x69, 0x6e, 0x74, 0x65, 0x72, 0x5f, 0x66, 0x6c, 0x61, 0x67
        /*0046*/ 	.byte	0x67, 0x65, 0x64, 0x2e, 0x68, 0x70, 0x70, 0x00
	.type		$str$26,@object
	.size		$str$26,($str$25 - $str$26)
$str$26:
        /*004e*/ 	.byte	0x2f, 0x74, 0x6d, 0x70, 0x2f, 0x63, 0x75, 0x74, 0x6c, 0x61, 0x73, 0x73, 0x5f, 0x73, 0x77, 0x65
        /*005e*/ 	.byte	0x65, 0x70, 0x5f, 0x73, 0x72, 0x63, 0x2f, 0x69, 0x6e, 0x63, 0x6c, 0x75, 0x64, 0x65, 0x2f, 0x63
        /*006e*/ 	.byte	0x75, 0x74, 0x65, 0x2f, 0x61, 0x74, 0x6f, 0x6d, 0x2f, 0x63, 0x6f, 0x70, 0x79, 0x5f, 0x74, 0x72
        /*007e*/ 	.byte	0x61, 0x69, 0x74, 0x73, 0x5f, 0x73, 0x6d, 0x31, 0x30, 0x30, 0x2e, 0x68, 0x70, 0x70, 0x00
	.type		$str$25,@object
	.size		$str$25,(__unnamed_1 - $str$25)
$str$25:
        /*008d*/ 	.byte	0x28, 0x28, 0x75, 0x69, 0x6e, 0x74, 0x33, 0x32, 0x5f, 0x74, 0x28, 0x74, 0x68, 0x72, 0x65, 0x61
        /*009d*/ 	.byte	0x64, 0x49, 0x64, 0x78, 0x2e, 0x78, 0x29, 0x20, 0x2f, 0x20, 0x33, 0x32, 0x29, 0x20, 0x25, 0x20
        /*00ad*/ 	.byte	0x34, 0x29, 0x20, 0x3d, 0x3d, 0x20, 0x28, 0x28, 0x28, 0x74, 0x6d, 0x65, 0x6d, 0x5f, 0x61, 0x64
        /*00bd*/ 	.byte	0x64, 0x72, 0x20, 0x3e, 0x3e, 0x20, 0x31, 0x36, 0x29, 0x20, 0x2f, 0x20, 0x33, 0x32, 0x29, 0x20
        /*00cd*/ 	.byte	0x25, 0x20, 0x34, 0x29, 0x00
	.type		__unnamed_1,@object
	.size		__unnamed_1,(__unnamed_2 - __unnamed_1)
__unnamed_1:
        /*00d2*/ 	.byte	0x61, 0x75, 0x74, 0x6f, 0x20, 0x63, 0x75, 0x74, 0x65, 0x3a, 0x3a, 0x61, 0x73, 0x5f, 0x70, 0x6f
        /* <DEDUP_REMOVED lines=24> */
        /*0262*/ 	.byte	0x3c, 0x34, 0x30, 0x39, 0x36, 0x3e, 0x3e, 0x3e, 0x3e, 0x5d, 0x00
	.type		__unnamed_2,@object
	.size		__unnamed_2,(.L_2 - __unnamed_2)
__unnamed_2:
        /* <DEDUP_REMOVED lines=40> */
        /*04ed*/ 	.byte	0x74, 0x65, 0x3a, 0x3a, 0x43, 0x3c, 0x30, 0x3e, 0x3e, 0x3e, 0x3e, 0x5d, 0x00
.L_2:


//--------------------- .nv.shared._ZN7cutlass13device_kernelINS_4gemm6kernel13GemmUniversalIN4cute5tupleIJiiiiEEENS1_10collective13CollectiveMmaINS1_35MainloopSm100TmaUmmaWarpSpecializedILi17ELi2ELi4ENS5_IJNS4_1CILi8EEENSA_ILi1EEESC_EEEEENS5_IJNSA_ILi64EEENSA_ILi128EEESF_EEENS_12float_e5m2_tENS5_IJlSC_lEEESI_SJ_NS4_8TiledMMAINS4_8MMA_AtomIJNS4_10MMA_TraitsINS4_19SM100_MMA_F8F6F4_SSEJSI_SI_fSF_SG_NS4_17integral_constantINS4_4UMMA5MajorELSQ_0EEESR_NSO_INSP_7ScaleInELSS_0EEEST_EEEEEENS4_6LayoutINS5_IJSC_SC_SC_EEENS5_IJNSA_ILi0EEESY_SY_EEEEENS5_IJNS4_10UnderscoreES11_S11_EEEEENS4_13SM90_TMA_LOADENS4_14ComposedLayoutINS4_7SwizzleILi2ELi4ELi3EEENS4_18smem_ptr_flag_bitsILi8EEENSW_INS5_IJSB_SF_EEENS5_IJSF_SC_EEEEEEEvNS4_8identityENS4_23SM90_TMA_LOAD_MULTICASTES1D_vS1E_EENS_8epilogue10collective18CollectiveEpilogueINS1H_23Sm100TmaWarpSpecializedILi2ELi2ELi32ELb0ELb0EEEJSH_NS5_IJNSW_ISF_SC_EES1M_EEESI_SJ_SI_SJ_NS1H_6fusion15FusionCallbacksIS1L_NS1O_17LinearCombinationISI_fSI_fLNS_15FloatRoundStyleE2EEESH_S1N_JEEENS4_5SM1004TMEM4LOAD26SM100_TMEM_LOAD_16dp32b32xES14_S1D_NS4_39AutoVectorizingCopyWithAssumedAlignmentILi128EEENS4_14SM90_TMA_STOREES1D_S1Z_S1Z_EEEvvEEEEvNT_6ParamsE --------------------------
	.section	.nv.shared._ZN7cutlass13device_kernelINS_4gemm6kernel13GemmUniversalIN4cute5tupleIJiiiiEEENS1_10collective13CollectiveMmaINS1_35MainloopSm100TmaUmmaWarpSpecializedILi17ELi2ELi4ENS5_IJNS4_1CILi8EEENSA_ILi1EEESC_EEEEENS5_IJNSA_ILi64EEENSA_ILi128EEESF_EEENS_12float_e5m2_tENS5_IJlSC_lEEESI_SJ_NS4_8TiledMMAINS4_8MMA_AtomIJNS4_10MMA_TraitsINS4_19SM100_MMA_F8F6F4_SSEJSI_SI_fSF_SG_NS4_17integral_constantINS4_4UMMA5MajorELSQ_0EEESR_NSO_INSP_7ScaleInELSS_0EEEST_EEEEEENS4_6LayoutINS5_IJSC_SC_SC_EEENS5_IJNSA_ILi0EEESY_SY_EEEEENS5_IJNS4_10UnderscoreES11_S11_EEEEENS4_13SM90_TMA_LOADENS4_14ComposedLayoutINS4_7SwizzleILi2ELi4ELi3EEENS4_18smem_ptr_flag_bitsILi8EEENSW_INS5_IJSB_SF_EEENS5_IJSF_SC_EEEEEEEvNS4_8identityENS4_23SM90_TMA_LOAD_MULTICASTES1D_vS1E_EENS_8epilogue10collective18CollectiveEpilogueINS1H_23Sm100TmaWarpSpecializedILi2ELi2ELi32ELb0ELb0EEEJSH_NS5_IJNSW_ISF_SC_EES1M_EEESI_SJ_SI_SJ_NS1H_6fusion15FusionCallbacksIS1L_NS1O_17LinearCombinationISI_fSI_fLNS_15FloatRoundStyleE2EEESH_S1N_JEEENS4_5SM1004TMEM4LOAD26SM100_TMEM_LOAD_16dp32b32xES14_S1D_NS4_39AutoVectorizingCopyWithAssumedAlignmentILi128EEENS4_14SM90_TMA_STOREES1D_S1Z_S1Z_EEEvvEEEEvNT_6ParamsE,"aw",@nobits
	.sectionflags	@""
	.align	16
	.zero		1024


//--------------------- .nv.shared.reserved.0     --------------------------
	.section	.nv.shared.reserved.0,"aw",@nobits
	.weak		__nv_reservedSMEM_offset_0_alias
	.size		__nv_reservedSMEM_offset_0_alias, 0, 64
	.other		__nv_reservedSMEM_offset_0_alias,@"STO_CUDA_RESERVED_SHARED STV_DEFAULT"
__nv_reservedSMEM_offset_0_alias:
	.zero		0
.nv.shared.reserved.0:
	.zero		64
	.weak		__nv_reservedSMEM_tcgen05_partition
	.type		__nv_reservedSMEM_tcgen05_partition,@object
	.size		__nv_reservedSMEM_tcgen05_partition,(.L_0 - __nv_reservedSMEM_tcgen05_partition)
__nv_reservedSMEM_tcgen05_partition:
	.zero		32
.L_0:


//--------------------- .nv.global                --------------------------
	.section	.nv.global,"aw",@nobits
.nv.global:
	.type		_ZN40_INTERNAL_ff743226_4_k_cu_905f975d_314604cute1_E,@object
	.size		_ZN40_INTERNAL_ff743226_4_k_cu_905f975d_314604cute1_E,(_ZN40_INTERNAL_ff743226_4_k_cu_905f975d_314604cuda3std3__45__cpo6cbeginE - _ZN40_INTERNAL_ff743226_4_k_cu_905f975d_314604cute1_E)
_ZN40_INTERNAL_ff743226_4_k_cu_905f975d_314604cute1_E:
	.zero		1
	.type		_ZN40_INTERNAL_ff743226_4_k_cu_905f975d_314604cuda3std3__45__cpo6cbeginE,@object
	.size		_ZN40_INTERNAL_ff743226_4_k_cu_905f975d_314604cuda3std3__45__cpo6cbeginE,(_ZN40_INTERNAL_ff743226_4_k_cu_905f975d_314604cuda3std3__48in_placeE - _ZN40_INTERNAL_ff743226_4_k_cu_905f975d_314604cuda3std3__45__cpo6cbeginE)
_ZN40_INTERNAL_ff743226_4_k_cu_905f975d_314604cuda3std3__45__cpo6cbeginE:
	.zero		1
	.type		_ZN40_INTERNAL_ff743226_4_k_cu_905f975d_314604cuda3std3__48in_placeE,@object
	.size		_ZN40_INTERNAL_ff743226_4_k_cu_905f975d_314604cuda3std3__48in_placeE,(_ZN40_INTERNAL_ff743226_4_k_cu_905f975d_314604cuda3std6ranges3__45__cpo9iter_moveE - _ZN40_INTERNAL_ff743226_4_k_cu_905f975d_314604cuda3std3__48in_placeE)
_ZN40_INTERNAL_ff743226_4_k_cu_905f975d_314604cuda3std3__48in_placeE:
	.zero		1
	.type		_ZN40_INTERNAL_ff743226_4_k_cu_905f975d_314604cuda3std6ranges3__45__cpo9iter_moveE,@object
	.size		_ZN40_INTERNAL_ff743226_4_k_cu_905f975d_314604cuda3std6ranges3__45__cpo9iter_moveE,(_ZN40_INTERNAL_ff743226_4_k_cu_905f975d_314604cuda3std3__45__cpo5beginE - _ZN40_INTERNAL_ff743226_4_k_cu_905f975d_314604cuda3std6ranges3__45__cpo9iter_moveE)
_ZN40_INTERNAL_ff743226_4_k_cu_905f975d_314604cuda3std6ranges3__45__cpo9iter_moveE:
	.zero		1
	.type		_ZN40_INTERNAL_ff743226_4_k_cu_905f975d_314604cuda3std3__45__cpo5beginE,@object
	.size		_ZN40_INTERNAL_ff743226_4_k_cu_905f975d_314604cuda3std3__45__cpo5beginE,(_ZN40_INTERNAL_ff743226_4_k_cu_905f975d_314604cuda3std3__442_GLOBAL__N__ff743226_4_k_cu_905f975d_314606ignoreE - _ZN40_INTERNAL_ff743226_4_k_cu_905f975d_314604cuda3std3__45__cpo5beginE)
_ZN40_INTERNAL_ff743226_4_k_cu_905f975d_314604cuda3std3__45__cpo5beginE:
	.zero		1
	.type		_ZN40_INTERNAL_ff743226_4_k_cu_905f975d_314604cuda3std3__442_GLOBAL__N__ff743226_4_k_cu_905f975d_314606ignoreE,@object
	.size		_ZN40_INTERNAL_ff743226_4_k_cu_905f975d_314604cuda3std3__442_GLOBAL__N__ff743226_4_k_cu_905f975d_314606ignoreE,(_ZN40_INTERNAL_ff743226_4_k_cu_905f975d_314604cute7productE - _ZN40_INTERNAL_ff743226_4_k_cu_905f975d_314604cuda3std3__442_GLOBAL__N__ff743226_4_k_cu_905f975d_314606ignoreE)
_ZN40_INTERNAL_ff743226_4_k_cu_905f975d_314604cuda3std3__442_GLOBAL__N__ff743226_4_k_cu_905f975d_314606ignoreE:
	.zero		1
	.type		_ZN40_INTERNAL_ff743226_4_k_cu_905f975d_314604cute7productE,@object
	.size		_ZN40_INTERNAL_ff743226_4_k_cu_905f975d_314604cute7productE,(_ZN40_INTERNAL_ff743226_4_k_cu_905f975d_314604cuda3std3__45__cpo3endE - _ZN40_INTERNAL_ff743226_4_k_cu_905f975d_314604cute7productE)
_ZN40_INTERNAL_ff743226_4_k_cu_905f975d_314604cute7productE:
	.zero		1
	.type		_ZN40_INTERNAL_ff743226_4_k_cu_905f975d_314604cuda3std3__45__cpo3endE,@object
	.size		_ZN40_INTERNAL_ff743226_4_k_cu_905f975d_314604cuda3std3__45__cpo3endE,(_ZN40_INTERNAL_ff743226_4_k_cu_905f975d_314604cuda3std3__419piecewise_constructE - _ZN40_INTERNAL_ff743226_4_k_cu_905f975d_314604cuda3std3__45__cpo3endE)
_ZN40_INTERNAL_ff743226_4_k_cu_905f975d_314604cuda3std3__45__cpo3endE:
	.zero		1
	.type		_ZN40_INTERNAL_ff743226_4_k_cu_905f975d_314604cuda3std3__419piecewise_constructE,@object
	.size		_ZN40_INTERNAL_ff743226_4_k_cu_905f975d_314604cuda3std3__419piecewise_constructE,(_ZN40_INTERNAL_ff743226_4_k_cu_905f975d_314604cuda3std3__45__cpo4cendE - _ZN40_INTERNAL_ff743226_4_k_cu_905f975d_314604cuda3std3__419piecewise_constructE)
_ZN40_INTERNAL_ff743226_4_k_cu_905f975d_314604cuda3std3__419piecewise_constructE:
	.zero		1
	.type		_ZN40_INTERNAL_ff743226_4_k_cu_905f975d_314604cuda3std3__45__cpo4cendE,@object
	.size		_ZN40_INTERNAL_ff743226_4_k_cu_905f975d_314604cuda3std3__45__cpo4cendE,(_ZN40_INTERNAL_ff743226_4_k_cu_905f975d_314604cuda3std6ranges3__45__cpo4swapE - _ZN40_INTERNAL_ff743226_4_k_cu_905f975d_314604cuda3std3__45__cpo4cendE)
_ZN40_INTERNAL_ff743226_4_k_cu_905f975d_314604cuda3std3__45__cpo4cendE:
	.zero		1
	.type		_ZN40_INTERNAL_ff743226_4_k_cu_905f975d_314604cuda3std6ranges3__45__cpo4swapE,@object
	.size		_ZN40_INTERNAL_ff743226_4_k_cu_905f975d_314604cuda3std6ranges3__45__cpo4swapE,(.L_10 - _ZN40_INTERNAL_ff743226_4_k_cu_905f975d_314604cuda3std6ranges3__45__cpo4swapE)
_ZN40_INTERNAL_ff743226_4_k_cu_905f975d_314604cuda3std6ranges3__45__cpo4swapE:
	.zero		1
.L_10:


//--------------------- .nv.constant0._ZN7cutlass13device_kernelINS_4gemm6kernel13GemmUniversalIN4cute5tupleIJiiiiEEENS1_10collective13CollectiveMmaINS1_35MainloopSm100TmaUmmaWarpSpecializedILi17ELi2ELi4ENS5_IJNS4_1CILi8EEENSA_ILi1EEESC_EEEEENS5_IJNSA_ILi64EEENSA_ILi128EEESF_EEENS_12float_e5m2_tENS5_IJlSC_lEEESI_SJ_NS4_8TiledMMAINS4_8MMA_AtomIJNS4_10MMA_TraitsINS4_19SM100_MMA_F8F6F4_SSEJSI_SI_fSF_SG_NS4_17integral_constantINS4_4UMMA5MajorELSQ_0EEESR_NSO_INSP_7ScaleInELSS_0EEEST_EEEEEENS4_6LayoutINS5_IJSC_SC_SC_EEENS5_IJNSA_ILi0EEESY_SY_EEEEENS5_IJNS4_10UnderscoreES11_S11_EEEEENS4_13SM90_TMA_LOADENS4_14ComposedLayoutINS4_7SwizzleILi2ELi4ELi3EEENS4_18smem_ptr_flag_bitsILi8EEENSW_INS5_IJSB_SF_EEENS5_IJSF_SC_EEEEEEEvNS4_8identityENS4_23SM90_TMA_LOAD_MULTICASTES1D_vS1E_EENS_8epilogue10collective18CollectiveEpilogueINS1H_23Sm100TmaWarpSpecializedILi2ELi2ELi32ELb0ELb0EEEJSH_NS5_IJNSW_ISF_SC_EES1M_EEESI_SJ_SI_SJ_NS1H_6fusion15FusionCallbacksIS1L_NS1O_17LinearCombinationISI_fSI_fLNS_15FloatRoundStyleE2EEESH_S1N_JEEENS4_5SM1004TMEM4LOAD26SM100_TMEM_LOAD_16dp32b32xES14_S1D_NS4_39AutoVectorizingCopyWithAssumedAlignmentILi128EEENS4_14SM90_TMA_STOREES1D_S1Z_S1Z_EEEvvEEEEvNT_6ParamsE --------------------------
	.section	.nv.constant0._ZN7cutlass13device_kernelINS_4gemm6kernel13GemmUniversalIN4cute5tupleIJiiiiEEENS1_10collective13CollectiveMmaINS1_35MainloopSm100TmaUmmaWarpSpecializedILi17ELi2ELi4ENS5_IJNS4_1CILi8EEENSA_ILi1EEESC_EEEEENS5_IJNSA_ILi64EEENSA_ILi128EEESF_EEENS_12float_e5m2_tENS5_IJlSC_lEEESI_SJ_NS4_8TiledMMAINS4_8MMA_AtomIJNS4_10MMA_TraitsINS4_19SM100_MMA_F8F6F4_SSEJSI_SI_fSF_SG_NS4_17integral_constantINS4_4UMMA5MajorELSQ_0EEESR_NSO_INSP_7ScaleInELSS_0EEEST_EEEEEENS4_6LayoutINS5_IJSC_SC_SC_EEENS5_IJNSA_ILi0EEESY_SY_EEEEENS5_IJNS4_10UnderscoreES11_S11_EEEEENS4_13SM90_TMA_LOADENS4_14ComposedLayoutINS4_7SwizzleILi2ELi4ELi3EEENS4_18smem_ptr_flag_bitsILi8EEENSW_INS5_IJSB_SF_EEENS5_IJSF_SC_EEEEEEEvNS4_8identityENS4_23SM90_TMA_LOAD_MULTICASTES1D_vS1E_EENS_8epilogue10collective18CollectiveEpilogueINS1H_23Sm100TmaWarpSpecializedILi2ELi2ELi32ELb0ELb0EEEJSH_NS5_IJNSW_ISF_SC_EES1M_EEESI_SJ_SI_SJ_NS1H_6fusion15FusionCallbacksIS1L_NS1O_17LinearCombinationISI_fSI_fLNS_15FloatRoundStyleE2EEESH_S1N_JEEENS4_5SM1004TMEM4LOAD26SM100_TMEM_LOAD_16dp32b32xES14_S1D_NS4_39AutoVectorizingCopyWithAssumedAlignmentILi128EEENS4_14SM90_TMA_STOREES1D_S1Z_S1Z_EEEvvEEEEvNT_6ParamsE,"a",@progbits
	.sectionflags	@""
	.align	4
.nv.constant0._ZN7cutlass13device_kernelINS_4gemm6kernel13GemmUniversalIN4cute5tupleIJiiiiEEENS1_10collective13CollectiveMmaINS1_35MainloopSm100TmaUmmaWarpSpecializedILi17ELi2ELi4ENS5_IJNS4_1CILi8EEENSA_ILi1EEESC_EEEEENS5_IJNSA_ILi64EEENSA_ILi128EEESF_EEENS_12float_e5m2_tENS5_IJlSC_lEEESI_SJ_NS4_8TiledMMAINS4_8MMA_AtomIJNS4_10MMA_TraitsINS4_19SM100_MMA_F8F6F4_SSEJSI_SI_fSF_SG_NS4_17integral_constantINS4_4UMMA5MajorELSQ_0EEESR_NSO_INSP_7ScaleInELSS_0EEEST_EEEEEENS4_6LayoutINS5_IJSC_SC_SC_EEENS5_IJNSA_ILi0EEESY_SY_EEEEENS5_IJNS4_10UnderscoreES11_S11_EEEEENS4_13SM90_TMA_LOADENS4_14ComposedLayoutINS4_7SwizzleILi2ELi4ELi3EEENS4_18smem_ptr_flag_bitsILi8EEENSW_INS5_IJSB_SF_EEENS5_IJSF_SC_EEEEEEEvNS4_8identityENS4_23SM90_TMA_LOAD_MULTICASTES1D_vS1E_EENS_8epilogue10collective18CollectiveEpilogueINS1H_23Sm100TmaWarpSpecializedILi2ELi2ELi32ELb0ELb0EEEJSH_NS5_IJNSW_ISF_SC_EES1M_EEESI_SJ_SI_SJ_NS1H_6fusion15FusionCallbacksIS1L_NS1O_17LinearCombinationISI_fSI_fLNS_15FloatRoundStyleE2EEESH_S1N_JEEENS4_5SM1004TMEM4LOAD26SM100_TMEM_LOAD_16dp32b32xES14_S1D_NS4_39AutoVectorizingCopyWithAssumedAlignmentILi128EEENS4_14SM90_TMA_STOREES1D_S1Z_S1Z_EEEvvEEEEvNT_6ParamsE:
	.zero		2944


//--------------------- SYMBOLS --------------------------

	.type		.nv.reservedSmem.offset0,@object
	.size		.nv.reservedSmem.offset0,0x4
	.type		.nv.reservedSmem.cap,@object
	.size		.nv.reservedSmem.cap,0x4
	.type		__assertfail,@function
